//
// Generated by NVIDIA NVVM Compiler
//
// Compiler Build ID: CL-36424714
// Cuda compilation tools, release 13.0, V13.0.88
// Based on NVVM 20.0.0
//

.version 9.0
.target sm_100
.address_size 64

.global .align 8 .b8 d_pricebuf[32896];
.global .align 8 .b8 d_callbuf[32896];
.global .align 8 .f64 d_callval;
// _ZZ12bi_amer_calldddddiE6pricea has been demoted
// _ZZ12bi_amer_calldddddiE6priceb has been demoted
// _ZZ12bi_amer_calldddddiE5calla has been demoted
// _ZZ12bi_amer_calldddddiE5callb has been demoted

.entry _Z12bi_amer_calldddddi(
	.param .f64 _Z12bi_amer_calldddddi_param_0,
	.param .f64 _Z12bi_amer_calldddddi_param_1,
	.param .f64 _Z12bi_amer_calldddddi_param_2,
	.param .f64 _Z12bi_amer_calldddddi_param_3,
	.param .f64 _Z12bi_amer_calldddddi_param_4,
	.param .u32 _Z12bi_amer_calldddddi_param_5
)
{
	.reg .pred 	%p<26>;
	.reg .b32 	%r<98>;
	.reg .b32 	%f<9>;
	.reg .b64 	%rd<21>;
	.reg .b64 	%fd<144>;
	// demoted variable
	.shared .align 8 .b8 _ZZ12bi_amer_calldddddiE6pricea[2056];
	// demoted variable
	.shared .align 8 .b8 _ZZ12bi_amer_calldddddiE6priceb[2056];
	// demoted variable
	.shared .align 8 .b8 _ZZ12bi_amer_calldddddiE5calla[2056];
	// demoted variable
	.shared .align 8 .b8 _ZZ12bi_amer_calldddddiE5callb[2056];
	ld.param.f64 	%fd18, [_Z12bi_amer_calldddddi_param_0];
	ld.param.f64 	%fd19, [_Z12bi_amer_calldddddi_param_1];
	ld.param.f64 	%fd20, [_Z12bi_amer_calldddddi_param_2];
	ld.param.f64 	%fd21, [_Z12bi_amer_calldddddi_param_3];
	ld.param.f64 	%fd22, [_Z12bi_amer_calldddddi_param_4];
	ld.param.u32 	%r95, [_Z12bi_amer_calldddddi_param_5];
	mov.u32 	%r1, %tid.x;
	setp.lt.s32 	%p1, %r95, %r1;
	@%p1 bra 	$L__BB0_7;
	cvt.rn.f64.u32 	%fd1, %r95;
	sub.s32 	%r2, %r95, %r1;
	and.b32  	%r30, %r2, 256;
	setp.ne.s32 	%p2, %r30, 0;
	mov.u32 	%r94, %r1;
	@%p2 bra 	$L__BB0_6;
	shl.b32 	%r31, %r1, 1;
	cvt.rn.f64.u32 	%fd23, %r31;
	sub.f64 	%fd24, %fd23, %fd1;
	mul.f64 	%fd2, %fd20, %fd24;
	fma.rn.f64 	%fd25, %fd2, 0d3FF71547652B82FE, 0d4338000000000000;
	{
	.reg .b32 %temp; 
	mov.b64 	{%r3, %temp}, %fd25;
	}
	mov.f64 	%fd26, 0dC338000000000000;
	add.rn.f64 	%fd27, %fd25, %fd26;
	fma.rn.f64 	%fd28, %fd27, 0dBFE62E42FEFA39EF, %fd2;
	fma.rn.f64 	%fd29, %fd27, 0dBC7ABC9E3B39803F, %fd28;
	fma.rn.f64 	%fd30, %fd29, 0d3E5ADE1569CE2BDF, 0d3E928AF3FCA213EA;
	fma.rn.f64 	%fd31, %fd30, %fd29, 0d3EC71DEE62401315;
	fma.rn.f64 	%fd32, %fd31, %fd29, 0d3EFA01997C89EB71;
	fma.rn.f64 	%fd33, %fd32, %fd29, 0d3F2A01A014761F65;
	fma.rn.f64 	%fd34, %fd33, %fd29, 0d3F56C16C1852B7AF;
	fma.rn.f64 	%fd35, %fd34, %fd29, 0d3F81111111122322;
	fma.rn.f64 	%fd36, %fd35, %fd29, 0d3FA55555555502A1;
	fma.rn.f64 	%fd37, %fd36, %fd29, 0d3FC5555555555511;
	fma.rn.f64 	%fd38, %fd37, %fd29, 0d3FE000000000000B;
	fma.rn.f64 	%fd39, %fd38, %fd29, 0d3FF0000000000000;
	fma.rn.f64 	%fd40, %fd39, %fd29, 0d3FF0000000000000;
	{
	.reg .b32 %temp; 
	mov.b64 	{%r4, %temp}, %fd40;
	}
	{
	.reg .b32 %temp; 
	mov.b64 	{%temp, %r5}, %fd40;
	}
	shl.b32 	%r32, %r3, 20;
	add.s32 	%r33, %r32, %r5;
	mov.b64 	%fd141, {%r4, %r33};
	{
	.reg .b32 %temp; 
	mov.b64 	{%temp, %r34}, %fd2;
	}
	mov.b32 	%f4, %r34;
	abs.f32 	%f1, %f4;
	setp.lt.f32 	%p3, %f1, 0f4086232B;
	@%p3 bra 	$L__BB0_5;
	setp.lt.f64 	%p4, %fd2, 0d0000000000000000;
	add.f64 	%fd41, %fd2, 0d7FF0000000000000;
	selp.f64 	%fd141, 0d0000000000000000, %fd41, %p4;
	setp.geu.f32 	%p5, %f1, 0f40874800;
	@%p5 bra 	$L__BB0_5;
	shr.u32 	%r35, %r3, 31;
	add.s32 	%r36, %r3, %r35;
	shr.s32 	%r37, %r36, 1;
	shl.b32 	%r38, %r37, 20;
	add.s32 	%r39, %r5, %r38;
	mov.b64 	%fd42, {%r4, %r39};
	sub.s32 	%r40, %r3, %r37;
	shl.b32 	%r41, %r40, 20;
	add.s32 	%r42, %r41, 1072693248;
	mov.b32 	%r43, 0;
	mov.b64 	%fd43, {%r43, %r42};
	mul.f64 	%fd141, %fd43, %fd42;
$L__BB0_5:
	mul.f64 	%fd44, %fd18, %fd141;
	mul.wide.u32 	%rd3, %r1, 8;
	mov.u64 	%rd4, d_pricebuf;
	add.s64 	%rd5, %rd4, %rd3;
	st.global.f64 	[%rd5], %fd44;
	sub.f64 	%fd45, %fd44, %fd19;
	mov.u64 	%rd6, d_callbuf;
	add.s64 	%rd7, %rd6, %rd3;
	max.f64 	%fd46, %fd45, 0d0000000000000000;
	st.global.f64 	[%rd7], %fd46;
	add.s32 	%r94, %r1, 256;
$L__BB0_6:
	setp.lt.u32 	%p6, %r2, 256;
	@%p6 bra 	$L__BB0_7;
	bra.uni 	$L__BB0_20;
$L__BB0_7:
	setp.lt.s32 	%p14, %r95, 1;
	@%p14 bra 	$L__BB0_17;
	shl.b32 	%r69, %r1, 3;
	mov.u32 	%r70, _ZZ12bi_amer_calldddddiE6pricea;
	add.s32 	%r8, %r70, %r69;
	mov.u32 	%r71, _ZZ12bi_amer_calldddddiE5calla;
	add.s32 	%r9, %r71, %r69;
	neg.f64 	%fd95, %fd20;
	fma.rn.f64 	%fd96, %fd20, 0dBFF71547652B82FE, 0d4338000000000000;
	{
	.reg .b32 %temp; 
	mov.b64 	{%r72, %temp}, %fd96;
	}
	mov.f64 	%fd97, 0dC338000000000000;
	add.rn.f64 	%fd98, %fd96, %fd97;
	fma.rn.f64 	%fd99, %fd98, 0dBFE62E42FEFA39EF, %fd95;
	fma.rn.f64 	%fd100, %fd98, 0dBC7ABC9E3B39803F, %fd99;
	fma.rn.f64 	%fd101, %fd100, 0d3E5ADE1569CE2BDF, 0d3E928AF3FCA213EA;
	fma.rn.f64 	%fd102, %fd101, %fd100, 0d3EC71DEE62401315;
	fma.rn.f64 	%fd103, %fd102, %fd100, 0d3EFA01997C89EB71;
	fma.rn.f64 	%fd104, %fd103, %fd100, 0d3F2A01A014761F65;
	fma.rn.f64 	%fd105, %fd104, %fd100, 0d3F56C16C1852B7AF;
	fma.rn.f64 	%fd106, %fd105, %fd100, 0d3F81111111122322;
	fma.rn.f64 	%fd107, %fd106, %fd100, 0d3FA55555555502A1;
	fma.rn.f64 	%fd108, %fd107, %fd100, 0d3FC5555555555511;
	fma.rn.f64 	%fd109, %fd108, %fd100, 0d3FE000000000000B;
	fma.rn.f64 	%fd110, %fd109, %fd100, 0d3FF0000000000000;
	fma.rn.f64 	%fd111, %fd110, %fd100, 0d3FF0000000000000;
	{
	.reg .b32 %temp; 
	mov.b64 	{%r73, %temp}, %fd111;
	}
	{
	.reg .b32 %temp; 
	mov.b64 	{%temp, %r74}, %fd111;
	}
	shl.b32 	%r75, %r72, 20;
	add.s32 	%r76, %r75, %r74;
	mov.b64 	%fd112, {%r73, %r76};
	{
	.reg .b32 %temp; 
	mov.b64 	{%temp, %r77}, %fd95;
	}
	mov.b32 	%f7, %r77;
	abs.f32 	%f8, %f7;
	setp.lt.f32 	%p15, %f8, 0f4086232B;
	setp.gt.f64 	%p16, %fd20, 0d0000000000000000;
	mov.f64 	%fd113, 0d7FF0000000000000;
	sub.f64 	%fd114, %fd113, %fd20;
	selp.f64 	%fd115, 0d0000000000000000, %fd114, %p16;
	setp.geu.f32 	%p17, %f8, 0f40874800;
	shr.u32 	%r78, %r72, 31;
	add.s32 	%r79, %r72, %r78;
	shr.s32 	%r80, %r79, 1;
	shl.b32 	%r81, %r80, 20;
	add.s32 	%r82, %r74, %r81;
	mov.b64 	%fd116, {%r73, %r82};
	sub.s32 	%r83, %r72, %r80;
	shl.b32 	%r84, %r83, 20;
	add.s32 	%r85, %r84, 1072693248;
	mov.b32 	%r86, 0;
	mov.b64 	%fd117, {%r86, %r85};
	mul.f64 	%fd118, %fd117, %fd116;
	mov.u32 	%r87, _ZZ12bi_amer_calldddddiE6priceb;
	add.s32 	%r10, %r87, %r69;
	mov.u32 	%r88, _ZZ12bi_amer_calldddddiE5callb;
	add.s32 	%r11, %r88, %r69;
	selp.f64 	%fd119, %fd115, %fd118, %p17;
	selp.f64 	%fd7, %fd112, %fd119, %p15;
	mov.u64 	%rd17, d_pricebuf;
	mov.u64 	%rd19, d_callbuf;
$L__BB0_9:
	mov.b32 	%r96, 0;
$L__BB0_10:
	sub.s32 	%r90, %r95, %r96;
	min.s32 	%r97, %r90, 255;
	add.s32 	%r24, %r97, -32;
	bar.sync 	0;
	setp.gt.s32 	%p18, %r1, %r97;
	@%p18 bra 	$L__BB0_12;
	add.s32 	%r91, %r96, %r1;
	mul.wide.u32 	%rd11, %r91, 8;
	add.s64 	%rd13, %rd17, %rd11;
	ld.global.f64 	%fd120, [%rd13];
	st.shared.f64 	[%r8], %fd120;
	add.s64 	%rd15, %rd19, %rd11;
	ld.global.f64 	%fd121, [%rd15];
	st.shared.f64 	[%r9], %fd121;
$L__BB0_12:
	bar.sync 	0;
	ld.shared.f64 	%fd122, [%r8+8];
	mul.f64 	%fd123, %fd7, %fd122;
	st.shared.f64 	[%r10], %fd123;
	ld.shared.f64 	%fd124, [%r9+8];
	ld.shared.f64 	%fd125, [%r9];
	mul.f64 	%fd126, %fd22, %fd125;
	fma.rn.f64 	%fd127, %fd21, %fd124, %fd126;
	sub.f64 	%fd128, %fd123, %fd19;
	setp.gt.f64 	%p19, %fd127, %fd128;
	selp.f64 	%fd129, %fd127, %fd128, %p19;
	st.shared.f64 	[%r11], %fd129;
	add.s32 	%r97, %r97, -2;
	bar.sync 	0;
	ld.shared.f64 	%fd130, [%r10+8];
	mul.f64 	%fd131, %fd7, %fd130;
	st.shared.f64 	[%r8], %fd131;
	ld.shared.f64 	%fd132, [%r11+8];
	ld.shared.f64 	%fd133, [%r11];
	mul.f64 	%fd134, %fd22, %fd133;
	fma.rn.f64 	%fd135, %fd21, %fd132, %fd134;
	sub.f64 	%fd136, %fd131, %fd19;
	setp.gt.f64 	%p20, %fd135, %fd136;
	selp.f64 	%fd137, %fd135, %fd136, %p20;
	st.shared.f64 	[%r9], %fd137;
	setp.gt.s32 	%p21, %r97, %r24;
	@%p21 bra 	$L__BB0_12;
	bar.sync 	0;
	setp.gt.s32 	%p22, %r1, %r24;
	@%p22 bra 	$L__BB0_15;
	ld.shared.f64 	%fd138, [%r8];
	add.s32 	%r92, %r96, %r1;
	mul.wide.u32 	%rd16, %r92, 8;
	add.s64 	%rd18, %rd17, %rd16;
	st.global.f64 	[%rd18], %fd138;
	ld.shared.f64 	%fd139, [%r9];
	add.s64 	%rd20, %rd19, %rd16;
	st.global.f64 	[%rd20], %fd139;
$L__BB0_15:
	add.s32 	%r96, %r96, 224;
	setp.lt.s32 	%p23, %r96, %r95;
	@%p23 bra 	$L__BB0_10;
	add.s32 	%r28, %r95, -32;
	setp.gt.s32 	%p24, %r95, 32;
	mov.u32 	%r95, %r28;
	@%p24 bra 	$L__BB0_9;
$L__BB0_17:
	setp.ne.s32 	%p25, %r1, 0;
	@%p25 bra 	$L__BB0_19;
	ld.shared.f64 	%fd140, [_ZZ12bi_amer_calldddddiE5calla];
	st.global.f64 	[d_callval], %fd140;
$L__BB0_19:
	ret;
$L__BB0_20:
	shl.b32 	%r13, %r94, 1;
	cvt.rn.f64.u32 	%fd47, %r13;
	sub.f64 	%fd48, %fd47, %fd1;
	mul.f64 	%fd8, %fd20, %fd48;
	fma.rn.f64 	%fd49, %fd8, 0d3FF71547652B82FE, 0d4338000000000000;
	{
	.reg .b32 %temp; 
	mov.b64 	{%r14, %temp}, %fd49;
	}
	mov.f64 	%fd50, 0dC338000000000000;
	add.rn.f64 	%fd51, %fd49, %fd50;
	fma.rn.f64 	%fd52, %fd51, 0dBFE62E42FEFA39EF, %fd8;
	fma.rn.f64 	%fd53, %fd51, 0dBC7ABC9E3B39803F, %fd52;
	fma.rn.f64 	%fd54, %fd53, 0d3E5ADE1569CE2BDF, 0d3E928AF3FCA213EA;
	fma.rn.f64 	%fd55, %fd54, %fd53, 0d3EC71DEE62401315;
	fma.rn.f64 	%fd56, %fd55, %fd53, 0d3EFA01997C89EB71;
	fma.rn.f64 	%fd57, %fd56, %fd53, 0d3F2A01A014761F65;
	fma.rn.f64 	%fd58, %fd57, %fd53, 0d3F56C16C1852B7AF;
	fma.rn.f64 	%fd59, %fd58, %fd53, 0d3F81111111122322;
	fma.rn.f64 	%fd60, %fd59, %fd53, 0d3FA55555555502A1;
	fma.rn.f64 	%fd61, %fd60, %fd53, 0d3FC5555555555511;
	fma.rn.f64 	%fd62, %fd61, %fd53, 0d3FE000000000000B;
	fma.rn.f64 	%fd63, %fd62, %fd53, 0d3FF0000000000000;
	fma.rn.f64 	%fd64, %fd63, %fd53, 0d3FF0000000000000;
	{
	.reg .b32 %temp; 
	mov.b64 	{%r15, %temp}, %fd64;
	}
	{
	.reg .b32 %temp; 
	mov.b64 	{%temp, %r16}, %fd64;
	}
	shl.b32 	%r44, %r14, 20;
	add.s32 	%r45, %r44, %r16;
	mov.b64 	%fd142, {%r15, %r45};
	{
	.reg .b32 %temp; 
	mov.b64 	{%temp, %r46}, %fd8;
	}
	mov.b32 	%f5, %r46;
	abs.f32 	%f2, %f5;
	setp.lt.f32 	%p7, %f2, 0f4086232B;
	@%p7 bra 	$L__BB0_23;
	setp.lt.f64 	%p8, %fd8, 0d0000000000000000;
	add.f64 	%fd65, %fd8, 0d7FF0000000000000;
	selp.f64 	%fd142, 0d0000000000000000, %fd65, %p8;
	setp.geu.f32 	%p9, %f2, 0f40874800;
	@%p9 bra 	$L__BB0_23;
	shr.u32 	%r47, %r14, 31;
	add.s32 	%r48, %r14, %r47;
	shr.s32 	%r49, %r48, 1;
	shl.b32 	%r50, %r49, 20;
	add.s32 	%r51, %r16, %r50;
	mov.b64 	%fd66, {%r15, %r51};
	sub.s32 	%r52, %r14, %r49;
	shl.b32 	%r53, %r52, 20;
	add.s32 	%r54, %r53, 1072693248;
	mov.b32 	%r55, 0;
	mov.b64 	%fd67, {%r55, %r54};
	mul.f64 	%fd142, %fd67, %fd66;
$L__BB0_23:
	mul.f64 	%fd68, %fd18, %fd142;
	mul.wide.u32 	%rd8, %r94, 8;
	mov.u64 	%rd9, d_pricebuf;
	add.s64 	%rd1, %rd9, %rd8;
	st.global.f64 	[%rd1], %fd68;
	sub.f64 	%fd69, %fd68, %fd19;
	mov.u64 	%rd10, d_callbuf;
	add.s64 	%rd2, %rd10, %rd8;
	max.f64 	%fd70, %fd69, 0d0000000000000000;
	st.global.f64 	[%rd2], %fd70;
	add.s32 	%r56, %r13, 512;
	cvt.rn.f64.u32 	%fd71, %r56;
	sub.f64 	%fd72, %fd71, %fd1;
	mul.f64 	%fd13, %fd20, %fd72;
	fma.rn.f64 	%fd73, %fd13, 0d3FF71547652B82FE, 0d4338000000000000;
	{
	.reg .b32 %temp; 
	mov.b64 	{%r17, %temp}, %fd73;
	}
	mov.f64 	%fd74, 0dC338000000000000;
	add.rn.f64 	%fd75, %fd73, %fd74;
	fma.rn.f64 	%fd76, %fd75, 0dBFE62E42FEFA39EF, %fd13;
	fma.rn.f64 	%fd77, %fd75, 0dBC7ABC9E3B39803F, %fd76;
	fma.rn.f64 	%fd78, %fd77, 0d3E5ADE1569CE2BDF, 0d3E928AF3FCA213EA;
	fma.rn.f64 	%fd79, %fd78, %fd77, 0d3EC71DEE62401315;
	fma.rn.f64 	%fd80, %fd79, %fd77, 0d3EFA01997C89EB71;
	fma.rn.f64 	%fd81, %fd80, %fd77, 0d3F2A01A014761F65;
	fma.rn.f64 	%fd82, %fd81, %fd77, 0d3F56C16C1852B7AF;
	fma.rn.f64 	%fd83, %fd82, %fd77, 0d3F81111111122322;
	fma.rn.f64 	%fd84, %fd83, %fd77, 0d3FA55555555502A1;
	fma.rn.f64 	%fd85, %fd84, %fd77, 0d3FC5555555555511;
	fma.rn.f64 	%fd86, %fd85, %fd77, 0d3FE000000000000B;
	fma.rn.f64 	%fd87, %fd86, %fd77, 0d3FF0000000000000;
	fma.rn.f64 	%fd88, %fd87, %fd77, 0d3FF0000000000000;
	{
	.reg .b32 %temp; 
	mov.b64 	{%r18, %temp}, %fd88;
	}
	{
	.reg .b32 %temp; 
	mov.b64 	{%temp, %r19}, %fd88;
	}
	shl.b32 	%r57, %r17, 20;
	add.s32 	%r58, %r57, %r19;
	mov.b64 	%fd143, {%r18, %r58};
	{
	.reg .b32 %temp; 
	mov.b64 	{%temp, %r59}, %fd13;
	}
	mov.b32 	%f6, %r59;
	abs.f32 	%f3, %f6;
	setp.lt.f32 	%p10, %f3, 0f4086232B;
	@%p10 bra 	$L__BB0_26;
	setp.lt.f64 	%p11, %fd13, 0d0000000000000000;
	add.f64 	%fd89, %fd13, 0d7FF0000000000000;
	selp.f64 	%fd143, 0d0000000000000000, %fd89, %p11;
	setp.geu.f32 	%p12, %f3, 0f40874800;
	@%p12 bra 	$L__BB0_26;
	shr.u32 	%r60, %r17, 31;
	add.s32 	%r61, %r17, %r60;
	shr.s32 	%r62, %r61, 1;
	shl.b32 	%r63, %r62, 20;
	add.s32 	%r64, %r19, %r63;
	mov.b64 	%fd90, {%r18, %r64};
	sub.s32 	%r65, %r17, %r62;
	shl.b32 	%r66, %r65, 20;
	add.s32 	%r67, %r66, 1072693248;
	mov.b32 	%r68, 0;
	mov.b64 	%fd91, {%r68, %r67};
	mul.f64 	%fd143, %fd91, %fd90;
$L__BB0_26:
	mul.f64 	%fd92, %fd18, %fd143;
	st.global.f64 	[%rd1+2048], %fd92;
	sub.f64 	%fd93, %fd92, %fd19;
	max.f64 	%fd94, %fd93, 0d0000000000000000;
	st.global.f64 	[%rd2+2048], %fd94;
	add.s32 	%r94, %r94, 512;
	setp.gt.s32 	%p13, %r94, %r95;
	@%p13 bra 	$L__BB0_7;
	bra.uni 	$L__BB0_20;

}


// ===== COMPILED SASS (sm_100) =====

	.target	sm_100

	.elftype	@"ET_EXEC"


//--------------------- .note.nv.tkinfo           --------------------------
	.section	.note.nv.tkinfo,"",@"SHT_NOTE"
	.sectionflags	@"SHF_NOTE_NV_TKINFO"
	.tkinfo
        /*0018*/ 	.word	0x00000002
        /*0030*/ 	.string	""
        /*0030*/ 	.string	"ptxas"
        /*0030*/ 	.string	"Cuda compilation tools, release 13.0, V13.0.88"
        /*0030*/ 	.string	"Build cuda_13.0.r13.0/compiler.36424714_0"
        /*0030*/ 	.string	"-arch sm_100 -m 64 "



//--------------------- .note.nv.cuinfo           --------------------------
	.section	.note.nv.cuinfo,"",@"SHT_NOTE"
	.sectionflags	@"SHF_NOTE_NV_CUINFO"
        /*0018*/ 	.short	0x0002
        /*001a*/ 	.short	0x0064
        /*001c*/ 	.short	0x0082
	.zero		2


//--------------------- .nv.info                  --------------------------
	.section	.nv.info,"",@"SHT_CUDA_INFO"
	.align	4


	//----- nvinfo : EIATTR_REGCOUNT
	.align		4
        /*0000*/ 	.byte	0x04, 0x2f
        /*0002*/ 	.short	(.L_4 - .L_3)
	.align		4
.L_3:
        /*0004*/ 	.word	index@(_Z12bi_amer_calldddddi)
        /*0008*/ 	.word	0x0000002d


	//----- nvinfo : EIATTR_FRAME_SIZE
	.align		4
.L_4:
        /*000c*/ 	.byte	0x04, 0x11
        /*000e*/ 	.short	(.L_6 - .L_5)
	.align		4
.L_5:
        /*0010*/ 	.word	index@(_Z12bi_amer_calldddddi)
        /*0014*/ 	.word	0x00000000


	//----- nvinfo : EIATTR_MIN_STACK_SIZE
	.align		4
.L_6:
        /*0018*/ 	.byte	0x04, 0x12
        /*001a*/ 	.short	(.L_8 - .L_7)
	.align		4
.L_7:
        /*001c*/ 	.word	index@(_Z12bi_amer_calldddddi)
        /*0020*/ 	.word	0x00000000
.L_8:


//--------------------- .nv.compat                --------------------------
	.section	.nv.compat,"",@"SHT_CUDA_COMPAT_INFO"
	.align	4
        /*0000*/ 	.byte	0x02, 0x09, 0x00, 0x00, 0x02, 0x02, 0x01, 0x00, 0x02, 0x05, 0x05, 0x00, 0x03, 0x07, 0x01, 0x01
        /*0010*/ 	.byte	0x02, 0x03, 0x00, 0x00, 0x02, 0x06, 0x01, 0x00, 0x04, 0x0b, 0x08, 0x00, 0x01, 0x00, 0x00, 0x00
        /*0020*/ 	.byte	0x00, 0x00, 0x00, 0x00


//--------------------- .nv.info._Z12bi_amer_calldddddi --------------------------
	.section	.nv.info._Z12bi_amer_calldddddi,"",@"SHT_CUDA_INFO"
	.sectionflags	@""
	.align	4


	//----- nvinfo : EIATTR_CUDA_API_VERSION
	.align		4
        /*0000*/ 	.byte	0x04, 0x37
        /*0002*/ 	.short	(.L_10 - .L_9)
.L_9:
        /*0004*/ 	.word	0x00000082


	//----- nvinfo : EIATTR_KPARAM_INFO
	.align		4
.L_10:
        /*0008*/ 	.byte	0x04, 0x17
        /*000a*/ 	.short	(.L_12 - .L_11)
.L_11:
        /*000c*/ 	.word	0x00000000
        /*0010*/ 	.short	0x0005
        /*0012*/ 	.short	0x0028
        /*0014*/ 	.byte	0x00, 0xf0, 0x11, 0x00


	//----- nvinfo : EIATTR_KPARAM_INFO
	.align		4
.L_12:
        /*0018*/ 	.byte	0x04, 0x17
        /*001a*/ 	.short	(.L_14 - .L_13)
.L_13:
        /*001c*/ 	.word	0x00000000
        /*0020*/ 	.short	0x0004
        /*0022*/ 	.short	0x0020
        /*0024*/ 	.byte	0x00, 0xf0, 0x21, 0x00


	//----- nvinfo : EIATTR_KPARAM_INFO
	.align		4
.L_14:
        /*0028*/ 	.byte	0x04, 0x17
        /*002a*/ 	.short	(.L_16 - .L_15)
.L_15:
        /*002c*/ 	.word	0x00000000
        /*0030*/ 	.short	0x0003
        /*0032*/ 	.short	0x0018
        /*0034*/ 	.byte	0x00, 0xf0, 0x21, 0x00


	//----- nvinfo : EIATTR_KPARAM_INFO
	.align		4
.L_16:
        /*0038*/ 	.byte	0x04, 0x17
        /*003a*/ 	.short	(.L_18 - .L_17)
.L_17:
        /*003c*/ 	.word	0x00000000
        /*0040*/ 	.short	0x0002
        /*0042*/ 	.short	0x0010
        /*0044*/ 	.byte	0x00, 0xf0, 0x21, 0x00


	//----- nvinfo : EIATTR_KPARAM_INFO
	.align		4
.L_18:
        /*0048*/ 	.byte	0x04, 0x17
        /*004a*/ 	.short	(.L_20 - .L_19)
.L_19:
        /*004c*/ 	.word	0x00000000
        /*0050*/ 	.short	0x0001
        /*0052*/ 	.short	0x0008
        /*0054*/ 	.byte	0x00, 0xf0, 0x21, 0x00


	//----- nvinfo : EIATTR_KPARAM_INFO
	.align		4
.L_20:
        /*0058*/ 	.byte	0x04, 0x17
        /*005a*/ 	.short	(.L_22 - .L_21)
.L_21:
        /*005c*/ 	.word	0x00000000
        /*0060*/ 	.short	0x0000
        /*0062*/ 	.short	0x0000
        /*0064*/ 	.byte	0x00, 0xf0, 0x21, 0x00


	//----- nvinfo : EIATTR_SPARSE_MMA_MASK
	.align		4
.L_22:
        /*0068*/ 	.byte	0x03, 0x50
        /*006a*/ 	.short	0x0000


	//----- nvinfo : EIATTR_MAXREG_COUNT
	.align		4
        /*006c*/ 	.byte	0x03, 0x1b
        /*006e*/ 	.short	0x00ff


	//----- nvinfo : EIATTR_NUM_BARRIERS
	.align		4
        /*0070*/ 	.byte	0x02, 0x4c
        /*0072*/ 	.byte	0x01
	.zero		1


	//----- nvinfo : EIATTR_MERCURY_ISA_VERSION
	.align		4
        /*0074*/ 	.byte	0x03, 0x5f
        /*0076*/ 	.short	0x0101


	//----- nvinfo : EIATTR_VRC_CTA_INIT_COUNT
	.align		4
        /*0078*/ 	.byte	0x02, 0x4a
	.zero		1
	.zero		1


	//----- nvinfo : EIATTR_EXIT_INSTR_OFFSETS
	.align		4
        /*007c*/ 	.byte	0x04, 0x1c
        /*007e*/ 	.short	(.L_24 - .L_23)


	//   ....[0]....
.L_23:
        /*0080*/ 	.word	0x00001870


	//   ....[1]....
        /*0084*/ 	.word	0x000018e0


	//----- nvinfo : EIATTR_CRS_STACK_SIZE
	.align		4
.L_24:
        /*0088*/ 	.byte	0x04, 0x1e
        /*008a*/ 	.short	(.L_26 - .L_25)
.L_25:
        /*008c*/ 	.word	0x00000000


	//----- nvinfo : EIATTR_CBANK_PARAM_SIZE
	.align		4
.L_26:
        /*0090*/ 	.byte	0x03, 0x19
        /*0092*/ 	.short	0x002c


	//----- nvinfo : EIATTR_PARAM_CBANK
	.align		4
        /*0094*/ 	.byte	0x04, 0x0a
        /*0096*/ 	.short	(.L_28 - .L_27)
	.align		4
.L_27:
        /*0098*/ 	.word	index@(.nv.constant0._Z12bi_amer_calldddddi)
        /*009c*/ 	.short	0x0380
        /*009e*/ 	.short	0x002c


	//----- nvinfo : EIATTR_SW_WAR
	.align		4
.L_28:
        /*00a0*/ 	.byte	0x04, 0x36
        /*00a2*/ 	.short	(.L_30 - .L_29)
.L_29:
        /*00a4*/ 	.word	0x00000008
.L_30:


//--------------------- .nv.callgraph             --------------------------
	.section	.nv.callgraph,"",@"SHT_CUDA_CALLGRAPH"
	.align	4
	.sectionentsize	8
	.align		4
        /*0000*/ 	.word	0x00000000
	.align		4
        /*0004*/ 	.word	0xffffffff
	.align		4
        /*0008*/ 	.word	0x00000000
	.align		4
        /*000c*/ 	.word	0xfffffffe
	.align		4
        /*0010*/ 	.word	0x00000000
	.align		4
        /*0014*/ 	.word	0xfffffffd
	.align		4
        /*0018*/ 	.word	0x00000000
	.align		4
        /*001c*/ 	.word	0xfffffffc


//--------------------- .nv.constant4             --------------------------
	.section	.nv.constant4,"a",@progbits
	.align	8
	.align		8
.nv.constant4:
        /*0000*/ 	.dword	d_pricebuf
	.align		8
        /*0008*/ 	.dword	d_callbuf
	.align		8
        /*0010*/ 	.dword	d_callval


//--------------------- .text._Z12bi_amer_calldddddi --------------------------
	.section	.text._Z12bi_amer_calldddddi,"ax",@progbits
	.align	128
.text._Z12bi_amer_calldddddi:
        .type           _Z12bi_amer_calldddddi,@function
        .size           _Z12bi_amer_calldddddi,(.L_x_23 - _Z12bi_amer_calldddddi)
        .other          _Z12bi_amer_calldddddi,@"STO_CUDA_ENTRY STV_DEFAULT"
_Z12bi_amer_calldddddi:
[----:B------:R-:W-:Y:S01]  /*0000*/  LDC R1, c[0x0][0x37c] ;  /* 0x0000df00ff017b82 */ /* 0x000fe20000000800 */
[----:B------:R-:W0:Y:S01]  /*0010*/  S2R R0, SR_TID.X ;  /* 0x0000000000007919 */ /* 0x000e220000002100 */
[----:B------:R-:W1:Y:S01]  /*0020*/  LDCU UR5, c[0x0][0x3a8] ;  /* 0x00007500ff0577ac */ /* 0x000e620008000800 */
[----:B------:R-:W-:Y:S01]  /*0030*/  BSSY.RECONVERGENT B0, `(.L_x_0) ;  /* 0x00000ea000007945 */ /* 0x000fe20003800200 */
[----:B------:R-:W2:Y:S01]  /*0040*/  LDCU UR4, c[0x0][0x3a8] ;  /* 0x00007500ff0477ac */ /* 0x000ea20008000800 */
[----:B------:R-:W3:Y:S01]  /*0050*/  LDCU.64 UR8, c[0x0][0x358] ;  /* 0x00006b00ff0877ac */ /* 0x000ee20008000a00 */
[----:B------:R-:W4:Y:S01]  /*0060*/  LDCU UR10, c[0x0][0x3a8] ;  /* 0x00007500ff0a77ac */ /* 0x000f220008000800 */
[----:B-1----:R-:W-:Y:S02]  /*0070*/  IMAD.U32 R7, RZ, RZ, UR5 ;  /* 0x00000005ff077e24 */ /* 0x002fe4000f8e00ff */
[----:B--2---:R-:W-:-:S03]  /*0080*/  IMAD.U32 R2, RZ, RZ, UR4 ;  /* 0x00000004ff027e24 */ /* 0x004fc6000f8e00ff */
[----:B0-----:R-:W-:-:S13]  /*0090*/  ISETP.GT.AND P0, PT, R0, R7, PT ;  /* 0x000000070000720c */ /* 0x001fda0003f04270 */
[----:B---34-:R-:W-:Y:S05]  /*00a0*/  @P0 BRA `(.L_x_1) ;  /* 0x0000000c00880947 */ /* 0x018fea0003800000 */
[--C-:B------:R-:W-:Y:S01]  /*00b0*/  IMAD.IADD R6, R7, 0x1, -R0.reuse ;  /* 0x0000000107067824 */ /* 0x100fe200078e0a00 */
[----:B------:R0:W1:Y:S01]  /*00c0*/  I2F.F64.U32 R4, R7 ;  /* 0x0000000700047312 */ /* 0x0000620000201800 */
[----:B------:R-:W-:Y:S01]  /*00d0*/  BSSY.RECONVERGENT B1, `(.L_x_2) ;  /* 0x0000057000017945 */ /* 0x000fe20003800200 */
[----:B------:R-:W-:Y:S02]  /*00e0*/  IMAD.MOV.U32 R3, RZ, RZ, R0 ;  /* 0x000000ffff037224 */ /* 0x000fe400078e0000 */
[----:B------:R-:W-:-:S13]  /*00f0*/  LOP3.LUT P0, RZ, R6, 0x100, RZ, 0xc0, !PT ;  /* 0x0000010006ff7812 */ /* 0x000fda000780c0ff */
[----:B01----:R-:W-:Y:S05]  /*0100*/  @P0 BRA `(.L_x_3) ;  /* 0x00000004004c0947 */ /* 0x003fea0003800000 */
[----:B------:R-:W-:Y:S01]  /*0110*/  SHF.L.U32 R3, R0, 0x1, RZ ;  /* 0x0000000100037819 */ /* 0x000fe200000006ff */
[----:B------:R-:W0:Y:S01]  /*0120*/  LDCU.64 UR4, c[0x0][0x390] ;  /* 0x00007200ff0477ac */ /* 0x000e220008000a00 */
[----:B------:R-:W-:Y:S01]  /*0130*/  IMAD.MOV.U32 R10, RZ, RZ, 0x652b82fe ;  /* 0x652b82feff0a7424 */ /* 0x000fe200078e00ff */
[----:B------:R-:W-:Y:S01]  /*0140*/  BSSY.RECONVERGENT B2, `(.L_x_4) ;  /* 0x000003c000027945 */ /* 0x000fe20003800200 */
[----:B------:R-:W1:Y:S01]  /*0150*/  I2F.F64.U32 R8, R3 ;  /* 0x0000000300087312 */ /* 0x000e620000201800 */
[----:B------:R-:W-:Y:S01]  /*0160*/  IMAD.MOV.U32 R11, RZ, RZ, 0x3ff71547 ;  /* 0x3ff71547ff0b7424 */ /* 0x000fe200078e00ff */
[----:B-1----:R-:W-:-:S08]  /*0170*/  DADD R8, -R4, R8 ;  /* 0x0000000004087229 */ /* 0x002fd00000000108 */
[----:B0-----:R-:W-:Y:S01]  /*0180*/  DMUL R8, R8, UR4 ;  /* 0x0000000408087c28 */ /* 0x001fe20008000000 */
[----:B------:R-:W-:Y:S01]  /*0190*/  UMOV UR4, 0xfefa39ef ;  /* 0xfefa39ef00047882 */ /* 0x000fe20000000000 */
[----:B------:R-:W-:-:S06]  /*01a0*/  UMOV UR5, 0x3fe62e42 ;  /* 0x3fe62e4200057882 */ /* 0x000fcc0000000000 */
[----:B------:R-:W-:Y:S02]  /*01b0*/  DFMA R10, R8, R10, 6.75539944105574400000e+15 ;  /* 0x43380000080a742b */ /* 0x000fe4000000000a */
[----:B------:R-:W-:-:S06]  /*01c0*/  FSETP.GEU.AND P0, PT, |R9|, 4.1917929649353027344, PT ;  /* 0x4086232b0900780b */ /* 0x000fcc0003f0e200 */
[----:B------:R-:W-:-:S08]  /*01d0*/  DADD R12, R10, -6.75539944105574400000e+15 ;  /* 0xc33800000a0c7429 */ /* 0x000fd00000000000 */
[----:B------:R-:W-:Y:S01]  /*01e0*/  DFMA R14, R12, -UR4, R8 ;  /* 0x800000040c0e7c2b */ /* 0x000fe20008000008 */
[----:B------:R-:W-:Y:S01]  /*01f0*/  UMOV UR4, 0x3b39803f ;  /* 0x3b39803f00047882 */ /* 0x000fe20000000000 */
[----:B------:R-:W-:-:S06]  /*0200*/  UMOV UR5, 0x3c7abc9e ;  /* 0x3c7abc9e00057882 */ /* 0x000fcc0000000000 */
[----:B------:R-:W-:Y:S01]  /*0210*/  DFMA R14, R12, -UR4, R14 ;  /* 0x800000040c0e7c2b */ /* 0x000fe2000800000e */
[----:B------:R-:W-:Y:S01]  /*0220*/  UMOV UR4, 0x69ce2bdf ;  /* 0x69ce2bdf00047882 */ /* 0x000fe20000000000 */
[----:B------:R-:W-:Y:S01]  /*0230*/  IMAD.MOV.U32 R12, RZ, RZ, -0x35dec16 ;  /* 0xfca213eaff0c7424 */ /* 0x000fe200078e00ff */
[----:B------:R-:W-:Y:S01]  /*0240*/  UMOV UR5, 0x3e5ade15 ;  /* 0x3e5ade1500057882 */ /* 0x000fe20000000000 */
[----:B------:R-:W-:-:S06]  /*0250*/  IMAD.MOV.U32 R13, RZ, RZ, 0x3e928af3 ;  /* 0x3e928af3ff0d7424 */ /* 0x000fcc00078e00ff */
[----:B------:R-:W-:Y:S01]  /*0260*/  DFMA R12, R14, UR4, R12 ;  /* 0x000000040e0c7c2b */ /* 0x000fe2000800000c */
[----:B------:R-:W-:Y:S01]  /*0270*/  UMOV UR4, 0x62401315 ;  /* 0x6240131500047882 */ /* 0x000fe20000000000 */
[----:B------:R-:W-:-:S06]  /*0280*/  UMOV UR5, 0x3ec71dee ;  /* 0x3ec71dee00057882 */ /* 0x000fcc0000000000 */
[----:B------:R-:W-:Y:S01]  /*0290*/  DFMA R12, R14, R12, UR4 ;  /* 0x000000040e0c7e2b */ /* 0x000fe2000800000c */
        /* <DEDUP_REMOVED lines=20> */
[----:B------:R-:W-:-:S08]  /*03e0*/  DFMA R12, R14, R12, UR4 ;  /* 0x000000040e0c7e2b */ /* 0x000fd0000800000c */
[----:B------:R-:W-:-:S08]  /*03f0*/  DFMA R12, R14, R12, 1 ;  /* 0x3ff000000e0c742b */ /* 0x000fd0000000000c */
[----:B------:R-:W-:-:S10]  /*0400*/  DFMA R12, R14, R12, 1 ;  /* 0x3ff000000e0c742b */ /* 0x000fd4000000000c */
[----:B------:R-:W-:Y:S01]  /*0410*/  LEA R15, R10, R13, 0x14 ;  /* 0x0000000d0a0f7211 */ /* 0x000fe200078ea0ff */
[----:B------:R-:W-:Y:S01]  /*0420*/  IMAD.MOV.U32 R14, RZ, RZ, R12 ;  /* 0x000000ffff0e7224 */ /* 0x000fe200078e000c */
[----:B------:R-:W-:Y:S06]  /*0430*/  @!P0 BRA `(.L_x_5) ;  /* 0x0000000000308947 */ /* 0x000fec0003800000 */
[----:B------:R-:W-:Y:S01]  /*0440*/  FSETP.GEU.AND P1, PT, |R9|, 4.2275390625, PT ;  /* 0x408748000900780b */ /* 0x000fe20003f2e200 */
[C---:B------:R-:W-:Y:S02]  /*0450*/  DADD R14, R8.reuse, +INF ;  /* 0x7ff00000080e7429 */ /* 0x040fe40000000000 */
[----:B------:R-:W-:-:S08]  /*0460*/  DSETP.GEU.AND P0, PT, R8, RZ, PT ;  /* 0x000000ff0800722a */ /* 0x000fd00003f0e000 */
[----:B------:R-:W-:Y:S02]  /*0470*/  FSEL R14, R14, RZ, P0 ;  /* 0x000000ff0e0e7208 */ /* 0x000fe40000000000 */
[----:B------:R-:W-:Y:S02]  /*0480*/  @!P1 LEA.HI R3, R10, R10, RZ, 0x1 ;  /* 0x0000000a0a039211 */ /* 0x000fe400078f08ff */
[----:B------:R-:W-:Y:S02]  /*0490*/  FSEL R15, R15, RZ, P0 ;  /* 0x000000ff0f0f7208 */ /* 0x000fe40000000000 */
[----:B------:R-:W-:-:S05]  /*04a0*/  @!P1 SHF.R.S32.HI R3, RZ, 0x1, R3 ;  /* 0x00000001ff039819 */ /* 0x000fca0000011403 */
[----:B------:R-:W-:Y:S02]  /*04b0*/  @!P1 IMAD.IADD R8, R10, 0x1, -R3 ;  /* 0x000000010a089824 */ /* 0x000fe400078e0a03 */
[----:B------:R-:W-:-:S03]  /*04c0*/  @!P1 IMAD R13, R3, 0x100000, R13 ;  /* 0x00100000030d9824 */ /* 0x000fc600078e020d */
[----:B------:R-:W-:Y:S01]  /*04d0*/  @!P1 LEA R9, R8, 0x3ff00000, 0x14 ;  /* 0x3ff0000008099811 */ /* 0x000fe200078ea0ff */
[----:B------:R-:W-:-:S06]  /*04e0*/  @!P1 IMAD.MOV.U32 R8, RZ, RZ, RZ ;  /* 0x000000ffff089224 */ /* 0x000fcc00078e00ff */
[----:B------:R-:W-:-:S11]  /*04f0*/  @!P1 DMUL R14, R12, R8 ;  /* 0x000000080c0e9228 */ /* 0x000fd60000000000 */
.L_x_5:
[----:B------:R-:W-:Y:S05]  /*0500*/  BSYNC.RECONVERGENT B2 ;  /* 0x0000000000027941 */ /* 0x000fea0003800200 */
.L_x_4:
[----:B------:R-:W0:Y:S01]  /*0510*/  LDCU.128 UR4, c[0x0][0x380] ;  /* 0x00007000ff0477ac */ /* 0x000e220008000c00 */
[----:B------:R-:W1:Y:S01]  /*0520*/  LDC.64 R10, c[0x4][RZ] ;  /* 0x01000000ff0a7b82 */ /* 0x000e620000000a00 */
[----:B------:R-:W-:Y:S02]  /*0530*/  IMAD.MOV.U32 R3, RZ, RZ, RZ ;  /* 0x000000ffff037224 */ /* 0x000fe400078e00ff */
[----:B------:R-:W-:-:S05]  /*0540*/  IMAD.MOV.U32 R12, RZ, RZ, RZ ;  /* 0x000000ffff0c7224 */ /* 0x000fca00078e00ff */
[----:B------:R-:W2:Y:S01]  /*0550*/  LDC.64 R16, c[0x4][0x8] ;  /* 0x01000200ff107b82 */ /* 0x000ea20000000a00 */
[----:B0-----:R-:W-:-:S08]  /*0560*/  DMUL R14, R14, UR4 ;  /* 0x000000040e0e7c28 */ /* 0x001fd00008000000 */
[----:B------:R-:W-:-:S08]  /*0570*/  DADD R8, R14, -UR6 ;  /* 0x800000060e087e29 */ /* 0x000fd00008000000 */
[----:B------:R-:W-:Y:S02]  /*0580*/  DSETP.MAX.AND P0, P1, RZ, R8, PT ;  /* 0x00000008ff00722a */ /* 0x000fe4000390f000 */
[----:B------:R-:W-:Y:S01]  /*0590*/  IMAD.MOV.U32 R18, RZ, RZ, R9 ;  /* 0x000000ffff127224 */ /* 0x000fe200078e0009 */
[----:B------:R-:W-:Y:S01]  /*05a0*/  MOV R13, R8 ;  /* 0x00000008000d7202 */ /* 0x000fe20000000f00 */
[----:B-1----:R-:W-:-:S03]  /*05b0*/  IMAD.WIDE.U32 R8, R0, 0x8, R10 ;  /* 0x0000000800087825 */ /* 0x002fc600078e000a */
[----:B------:R-:W-:Y:S01]  /*05c0*/  FSEL R3, R3, R18, P0 ;  /* 0x0000001203037208 */ /* 0x000fe20000000000 */
[----:B--2---:R-:W-:Y:S01]  /*05d0*/  IMAD.WIDE.U32 R10, R0, 0x8, R16 ;  /* 0x00000008000a7825 */ /* 0x004fe200078e0010 */
[----:B------:R-:W-:Y:S01]  /*05e0*/  SEL R12, R12, R13, P0 ;  /* 0x0000000d0c0c7207 */ /* 0x000fe20000000000 */
[----:B------:R0:W-:Y:S04]  /*05f0*/  STG.E.64 desc[UR8][R8.64], R14 ;  /* 0x0000000e08007986 */ /* 0x0001e8000c101b08 */
[----:B------:R-:W-:-:S05]  /*0600*/  @P1 LOP3.LUT R3, R18, 0x80000, RZ, 0xfc, !PT ;  /* 0x0008000012031812 */ /* 0x000fca00078efcff */
[----:B------:R-:W-:Y:S01]  /*0610*/  IMAD.MOV.U32 R13, RZ, RZ, R3 ;  /* 0x000000ffff0d7224 */ /* 0x000fe200078e0003 */
[----:B------:R-:W-:-:S04]  /*0620*/  IADD3 R3, PT, PT, R0, 0x100, RZ ;  /* 0x0000010000037810 */ /* 0x000fc80007ffe0ff */
[----:B------:R0:W-:Y:S03]  /*0630*/  STG.E.64 desc[UR8][R10.64], R12 ;  /* 0x0000000c0a007986 */ /* 0x0001e6000c101b08 */
.L_x_3:
[----:B------:R-:W-:Y:S05]  /*0640*/  BSYNC.RECONVERGENT B1 ;  /* 0x0000000000017941 */ /* 0x000fea0003800200 */
.L_x_2:
[----:B------:R-:W-:-:S13]  /*0650*/  ISETP.GE.U32.AND P0, PT, R6, 0x100, PT ;  /* 0x000001000600780c */ /* 0x000fda0003f06070 */
[----:B------:R-:W-:Y:S05]  /*0660*/  @!P0 BRA `(.L_x_1) ;  /* 0x0000000800188947 */ /* 0x000fea0003800000 */
.L_x_10:
[----:B------:R-:W-:Y:S01]  /*0670*/  IMAD.SHL.U32 R42, R3, 0x2, RZ ;  /* 0x00000002032a7824 */ /* 0x000fe200078e00ff */
[----:B------:R-:W1:Y:S01]  /*0680*/  LDC.64 R6, c[0x0][0x390] ;  /* 0x0000e400ff067b82 */ /* 0x000e620000000a00 */
[----:B0-----:R-:W-:Y:S01]  /*0690*/  IMAD.MOV.U32 R10, RZ, RZ, 0x652b82fe ;  /* 0x652b82feff0a7424 */ /* 0x001fe200078e00ff */
[----:B------:R-:W-:Y:S01]  /*06a0*/  MOV R15, 0x3fe62e42 ;  /* 0x3fe62e42000f7802 */ /* 0x000fe20000000f00 */
[----:B------:R-:W0:Y:S01]  /*06b0*/  I2F.F64.U32 R8, R42 ;  /* 0x0000002a00087312 */ /* 0x000e220000201800 */
[----:B------:R-:W-:Y:S01]  /*06c0*/  IMAD.MOV.U32 R11, RZ, RZ, 0x3ff71547 ;  /* 0x3ff71547ff0b7424 */ /* 0x000fe200078e00ff */
[----:B------:R-:W-:Y:S01]  /*06d0*/  MOV R20, 0xfca213ea ;  /* 0xfca213ea00147802 */ /* 0x000fe20000000f00 */
[----:B------:R-:W-:Y:S01]  /*06e0*/  IMAD.MOV.U32 R14, RZ, RZ, -0x105c611 ;  /* 0xfefa39efff0e7424 */ /* 0x000fe200078e00ff */
[----:B------:R-:W-:Y:S01]  /*06f0*/  BSSY.RECONVERGENT B1, `(.L_x_6) ;  /* 0x0000037000017945 */ /* 0x000fe20003800200 */
[----:B------:R-:W-:Y:S02]  /*0700*/  IMAD.MOV.U32 R16, RZ, RZ, 0x3b39803f ;  /* 0x3b39803fff107424 */ /* 0x000fe400078e00ff */
[----:B------:R-:W-:-:S02]  /*0710*/  IMAD.MOV.U32 R17, RZ, RZ, 0x3c7abc9e ;  /* 0x3c7abc9eff117424 */ /* 0x000fc400078e00ff */
[----:B------:R-:W-:Y:S02]  /*0720*/  IMAD.MOV.U32 R21, RZ, RZ, 0x3e928af3 ;  /* 0x3e928af3ff157424 */ /* 0x000fe400078e00ff */
[----:B------:R-:W-:Y:S02]  /*0730*/  IMAD.MOV.U32 R22, RZ, RZ, 0x62401315 ;  /* 0x62401315ff167424 */ /* 0x000fe400078e00ff */
[----:B------:R-:W-:Y:S01]  /*0740*/  IMAD.MOV.U32 R23, RZ, RZ, 0x3ec71dee ;  /* 0x3ec71deeff177424 */ /* 0x000fe200078e00ff */
[----:B0-----:R-:W-:Y:S01]  /*0750*/  DADD R8, -R4, R8 ;  /* 0x0000000004087229 */ /* 0x001fe20000000108 */
[----:B------:R-:W-:Y:S02]  /*0760*/  IMAD.MOV.U32 R36, RZ, RZ, 0xb ;  /* 0x0000000bff247424 */ /* 0x000fe400078e00ff */
[----:B------:R-:W-:-:S05]  /*0770*/  IMAD.MOV.U32 R37, RZ, RZ, 0x3fe00000 ;  /* 0x3fe00000ff257424 */ /* 0x000fca00078e00ff */
[----:B-1----:R-:W-:-:S08]  /*0780*/  DMUL R8, R8, R6 ;  /* 0x0000000608087228 */ /* 0x002fd00000000000 */
[----:B------:R-:W-:Y:S02]  /*0790*/  DFMA R12, R8, R10, 6.75539944105574400000e+15 ;  /* 0x43380000080c742b */ /* 0x000fe4000000000a */
[----:B------:R-:W-:-:S06]  /*07a0*/  FSETP.GEU.AND P0, PT, |R9|, 4.1917929649353027344, PT ;  /* 0x4086232b0900780b */ /* 0x000fcc0003f0e200 */
[----:B------:R-:W-:-:S08]  /*07b0*/  DADD R40, R12, -6.75539944105574400000e+15 ;  /* 0xc33800000c287429 */ /* 0x000fd00000000000 */
[----:B------:R-:W-:-:S08]  /*07c0*/  DFMA R18, R40, -R14, R8 ;  /* 0x8000000e2812722b */ /* 0x000fd00000000008 */
[----:B------:R-:W-:Y:S01]  /*07d0*/  DFMA R40, R40, -R16, R18 ;  /* 0x800000102828722b */ /* 0x000fe20000000012 */
[----:B------:R-:W-:Y:S02]  /*07e0*/  IMAD.MOV.U32 R18, RZ, RZ, 0x69ce2bdf ;  /* 0x69ce2bdfff127424 */ /* 0x000fe400078e00ff */
[----:B------:R-:W-:-:S06]  /*07f0*/  IMAD.MOV.U32 R19, RZ, RZ, 0x3e5ade15 ;  /* 0x3e5ade15ff137424 */ /* 0x000fcc00078e00ff */
[----:B------:R-:W-:-:S08]  /*0800*/  DFMA R24, R40, R18, R20 ;  /* 0x000000122818722b */ /* 0x000fd00000000014 */
[----:B------:R-:W-:Y:S01]  /*0810*/  DFMA R26, R40, R24, R22 ;  /* 0x00000018281a722b */ /* 0x000fe20000000016 */
[----:B------:R-:W-:Y:S01]  /*0820*/  IMAD.MOV.U32 R24, RZ, RZ, 0x7c89eb71 ;  /* 0x7c89eb71ff187424 */ /* 0x000fe200078e00ff */
[----:B------:R-:W-:-:S06]  /*0830*/  MOV R25, 0x3efa0199 ;  /* 0x3efa019900197802 */ /* 0x000fcc0000000f00 */
[----:B------:R-:W-:Y:S01]  /*0840*/  DFMA R28, R40, R26, R24 ;  /* 0x0000001a281c722b */ /* 0x000fe20000000018 */
[----:B------:R-:W-:Y:S02]  /*0850*/  IMAD.MOV.U32 R26, RZ, RZ, 0x14761f65 ;  /* 0x14761f65ff1a7424 */ /* 0x000fe400078e00ff */
[----:B------:R-:W-:-:S06]  /*0860*/  IMAD.MOV.U32 R27, RZ, RZ, 0x3f2a01a0 ;  /* 0x3f2a01a0ff1b7424 */ /* 0x000fcc00078e00ff */
[----:B------:R-:W-:Y:S01]  /*0870*/  DFMA R30, R40, R28, R26 ;  /* 0x0000001c281e722b */ /* 0x000fe2000000001a */
[----:B------:R-:W-:Y:S02]  /*0880*/  IMAD.MOV.U32 R28, RZ, RZ, 0x1852b7af ;  /* 0x1852b7afff1c7424 */ /* 0x000fe400078e00ff */
[----:B------:R-:W-:-:S06]  /*0890*/  IMAD.MOV.U32 R29, RZ, RZ, 0x3f56c16c ;  /* 0x3f56c16cff1d7424 */ /* 0x000fcc00078e00ff */
[----:B------:R-:W-:Y:S01]  /*08a0*/  DFMA R32, R40, R30, R28 ;  /* 0x0000001e2820722b */ /* 0x000fe2000000001c */
[----:B------:R-:W-:Y:S01]  /*08b0*/  MOV R30, 0x11122322 ;  /* 0x11122322001e7802 */ /* 0x000fe20000000f00 */
[----:B------:R-:W-:-:S06]  /*08c0*/  IMAD.MOV.U32 R31, RZ, RZ, 0x3f811111 ;  /* 0x3f811111ff1f7424 */ /* 0x000fcc00078e00ff */
[----:B------:R-:W-:Y:S01]  /*08d0*/  DFMA R34, R40, R32, R30 ;  /* 0x000000202822722b */ /* 0x000fe2000000001e */
[----:B------:R-:W-:Y:S02]  /*08e0*/  IMAD.MOV.U32 R32, RZ, RZ, 0x555502a1 ;  /* 0x555502a1ff207424 */ /* 0x000fe400078e00ff */
[----:B------:R-:W-:-:S06]  /*08f0*/  IMAD.MOV.U32 R33, RZ, RZ, 0x3fa55555 ;  /* 0x3fa55555ff217424 */ /* 0x000fcc00078e00ff */
[----:B------:R-:W-:Y:S01]  /*0900*/  DFMA R38, R40, R34, R32 ;  /* 0x000000222826722b */ /* 0x000fe20000000020 */
[----:B------:R-:W-:Y:S01]  /*0910*/  IMAD.MOV.U32 R34, RZ, RZ, 0x55555511 ;  /* 0x55555511ff227424 */ /* 0x000fe200078e00ff */
[----:B------:R-:W-:-:S06]  /*0920*/  MOV R35, 0x3fc55555 ;  /* 0x3fc5555500237802 */ /* 0x000fcc0000000f00 */
[----:B------:R-:W-:-:S08]  /*0930*/  DFMA R38, R40, R38, R34 ;  /* 0x000000262826722b */ /* 0x000fd00000000022 */
[----:B------:R-:W-:-:S08]  /*0940*/  DFMA R38, R40, R38, R36 ;  /* 0x000000262826722b */ /* 0x000fd00000000024 */
[----:B------:R-:W-:-:S08]  /*0950*/  DFMA R38, R40, R38, 1 ;  /* 0x3ff000002826742b */ /* 0x000fd00000000026 */
[----:B------:R-:W-:-:S10]  /*0960*/  DFMA R38, R40, R38, 1 ;  /* 0x3ff000002826742b */ /* 0x000fd40000000026 */
[----:B------:R-:W-:Y:S02]  /*0970*/  IMAD R41, R12, 0x100000, R39 ;  /* 0x001000000c297824 */ /* 0x000fe400078e0227 */
[----:B------:R-:W-:Y:S01]  /*0980*/  IMAD.MOV.U32 R40, RZ, RZ, R38 ;  /* 0x000000ffff287224 */ /* 0x000fe200078e0026 */
[----:B------:R-:W-:Y:S06]  /*0990*/  @!P0 BRA `(.L_x_7) ;  /* 0x0000000000308947 */ /* 0x000fec0003800000 */
[----:B------:R-:W-:Y:S01]  /*09a0*/  FSETP.GEU.AND P1, PT, |R9|, 4.2275390625, PT ;  /* 0x408748000900780b */ /* 0x000fe20003f2e200 */
[C---:B------:R-:W-:Y:S02]  /*09b0*/  DSETP.GEU.AND P0, PT, R8.reuse, RZ, PT ;  /* 0x000000ff0800722a */ /* 0x040fe40003f0e000 */
[----:B------:R-:W-:-:S10]  /*09c0*/  DADD R8, R8, +INF ;  /* 0x7ff0000008087429 */ /* 0x000fd40000000000 */
[----:B------:R-:W-:Y:S02]  /*09d0*/  @!P1 LEA.HI R13, R12, R12, RZ, 0x1 ;  /* 0x0000000c0c0d9211 */ /* 0x000fe400078f08ff */
[----:B------:R-:W-:Y:S01]  /*09e0*/  FSEL R40, R8, RZ, P0 ;  /* 0x000000ff08287208 */ /* 0x000fe20000000000 */
[----:B------:R-:W-:Y:S01]  /*09f0*/  @!P1 IMAD.MOV.U32 R8, RZ, RZ, RZ ;  /* 0x000000ffff089224 */ /* 0x000fe200078e00ff */
[----:B------:R-:W-:Y:S02]  /*0a00*/  @!P1 SHF.R.S32.HI R13, RZ, 0x1, R13 ;  /* 0x00000001ff0d9819 */ /* 0x000fe4000001140d */
[----:B------:R-:W-:Y:S02]  /*0a10*/  FSEL R41, R9, RZ, P0 ;  /* 0x000000ff09297208 */ /* 0x000fe40000000000 */
[----:B------:R-:W-:Y:S01]  /*0a20*/  @!P1 IADD3 R12, PT, PT, R12, -R13, RZ ;  /* 0x8000000d0c0c9210 */ /* 0x000fe20007ffe0ff */
[----:B------:R-:W-:-:S03]  /*0a30*/  @!P1 IMAD R39, R13, 0x100000, R39 ;  /* 0x001000000d279824 */ /* 0x000fc600078e0227 */
[----:B------:R-:W-:-:S06]  /*0a40*/  @!P1 LEA R9, R12, 0x3ff00000, 0x14 ;  /* 0x3ff000000c099811 */ /* 0x000fcc00078ea0ff */
[----:B------:R-:W-:-:S11]  /*0a50*/  @!P1 DMUL R40, R38, R8 ;  /* 0x0000000826289228 */ /* 0x000fd60000000000 */
.L_x_7:
[----:B------:R-:W-:Y:S05]  /*0a60*/  BSYNC.RECONVERGENT B1 ;  /* 0x0000000000017941 */ /* 0x000fea0003800200 */
.L_x_6:
[----:B------:R-:W-:Y:S01]  /*0a70*/  VIADD R42, R42, 0x200 ;  /* 0x000002002a2a7836 */ /* 0x000fe20000000000 */
[----:B------:R-:W0:Y:S01]  /*0a80*/  LDC.64 R12, c[0x0][0x388] ;  /* 0x0000e200ff0c7b82 */ /* 0x000e220000000a00 */
[----:B------:R-:W-:Y:S02]  /*0a90*/  BSSY.RECONVERGENT B1, `(.L_x_8) ;  /* 0x0000034000017945 */ /* 0x000fe40003800200 */
[----:B------:R-:W1:Y:S02]  /*0aa0*/  I2F.F64.U32 R8, R42 ;  /* 0x0000002a00087312 */ /* 0x000e640000201800 */
[----:B-1----:R-:W-:-:S08]  /*0ab0*/  DADD R8, -R4, R8 ;  /* 0x0000000004087229 */ /* 0x002fd00000000108 */
[----:B------:R-:W-:-:S08]  /*0ac0*/  DMUL R6, R8, R6 ;  /* 0x0000000608067228 */ /* 0x000fd00000000000 */
[----:B------:R-:W-:-:S08]  /*0ad0*/  DFMA R10, R6, R10, 6.75539944105574400000e+15 ;  /* 0x43380000060a742b */ /* 0x000fd0000000000a */
[----:B------:R-:W-:-:S08]  /*0ae0*/  DADD R8, R10, -6.75539944105574400000e+15 ;  /* 0xc33800000a087429 */ /* 0x000fd00000000000 */
[----:B------:R-:W-:-:S08]  /*0af0*/  DFMA R14, R8, -R14, R6 ;  /* 0x8000000e080e722b */ /* 0x000fd00000000006 */
[----:B------:R-:W-:Y:S01]  /*0b00*/  DFMA R16, R8, -R16, R14 ;  /* 0x800000100810722b */ /* 0x000fe2000000000e */
[----:B------:R-:W1:Y:S07]  /*0b10*/  LDC.64 R8, c[0x0][0x380] ;  /* 0x0000e000ff087b82 */ /* 0x000e6e0000000a00 */
[C---:B------:R-:W-:Y:S01]  /*0b20*/  DFMA R18, R16.reuse, R18, R20 ;  /* 0x000000121012722b */ /* 0x040fe20000000014 */
[----:B------:R-:W2:Y:S07]  /*0b30*/  LDC.64 R14, c[0x4][RZ] ;  /* 0x01000000ff0e7b82 */ /* 0x000eae0000000a00 */
[----:B------:R-:W-:-:S08]  /*0b40*/  DFMA R18, R16, R18, R22 ;  /* 0x000000121012722b */ /* 0x000fd00000000016 */
[----:B------:R-:W-:Y:S02]  /*0b50*/  DFMA R18, R16, R18, R24 ;  /* 0x000000121012722b */ /* 0x000fe40000000018 */
[----:B-1----:R-:W-:-:S06]  /*0b60*/  DMUL R40, R40, R8 ;  /* 0x0000000828287228 */ /* 0x002fcc0000000000 */
[----:B------:R-:W-:Y:S02]  /*0b70*/  DFMA R18, R16, R18, R26 ;  /* 0x000000121012722b */ /* 0x000fe4000000001a */
[----:B0-----:R-:W-:Y:S01]  /*0b80*/  DADD R20, R40, -R12 ;  /* 0x0000000028147229 */ /* 0x001fe2000000080c */
[----:B--2---:R-:W-:-:S05]  /*0b90*/  IMAD.WIDE.U32 R14, R3, 0x8, R14 ;  /* 0x00000008030e7825 */ /* 0x004fca00078e000e */
[----:B------:R-:W-:Y:S01]  /*0ba0*/  DFMA R18, R16, R18, R28 ;  /* 0x000000121012722b */ /* 0x000fe2000000001c */
[----:B------:R0:W-:Y:S01]  /*0bb0*/  STG.E.64 desc[UR8][R14.64], R40 ;  /* 0x000000280e007986 */ /* 0x0001e2000c101b08 */
[----:B------:R-:W-:Y:S02]  /*0bc0*/  DSETP.MAX.AND P0, P1, RZ, R20, PT ;  /* 0x00000014ff00722a */ /* 0x000fe4000390f000 */
[----:B------:R-:W-:Y:S01]  /*0bd0*/  IMAD.MOV.U32 R23, RZ, RZ, R20 ;  /* 0x000000ffff177224 */ /* 0x000fe200078e0014 */
[----:B------:R-:W-:-:S03]  /*0be0*/  MOV R20, RZ ;  /* 0x000000ff00147202 */ /* 0x000fc60000000f00 */
[----:B------:R-:W-:Y:S01]  /*0bf0*/  DFMA R18, R16, R18, R30 ;  /* 0x000000121012722b */ /* 0x000fe2000000001e */
[C---:B------:R-:W-:Y:S02]  /*0c00*/  FSEL R25, R20.reuse, R21, P0 ;  /* 0x0000001514197208 */ /* 0x040fe40000000000 */
[----:B------:R-:W-:Y:S02]  /*0c10*/  SEL R20, R20, R23, P0 ;  /* 0x0000001714147207 */ /* 0x000fe40000000000 */
[----:B------:R-:W-:-:S03]  /*0c20*/  FSETP.GEU.AND P0, PT, |R7|, 4.1917929649353027344, PT ;  /* 0x4086232b0700780b */ /* 0x000fc60003f0e200 */
[C---:B------:R-:W-:Y:S01]  /*0c30*/  DFMA R32, R16.reuse, R18, R32 ;  /* 0x000000121020722b */ /* 0x040fe20000000020 */
[----:B------:R-:W-:Y:S01]  /*0c40*/  @P1 LOP3.LUT R25, R21, 0x80000, RZ, 0xfc, !PT ;  /* 0x0008000015191812 */ /* 0x000fe200078efcff */
[----:B------:R-:W1:Y:S04]  /*0c50*/  LDC.64 R18, c[0x4][0x8] ;  /* 0x01000200ff127b82 */ /* 0x000e680000000a00 */
[----:B------:R-:W-:Y:S02]  /*0c60*/  IMAD.MOV.U32 R21, RZ, RZ, R25 ;  /* 0x000000ffff157224 */ /* 0x000fe400078e0019 */
[----:B------:R-:W-:-:S08]  /*0c70*/  DFMA R32, R16, R32, R34 ;  /* 0x000000201020722b */ /* 0x000fd00000000022 */
[----:B------:R-:W-:-:S08]  /*0c80*/  DFMA R32, R16, R32, R36 ;  /* 0x000000201020722b */ /* 0x000fd00000000024 */
[----:B------:R-:W-:Y:S01]  /*0c90*/  DFMA R32, R16, R32, 1 ;  /* 0x3ff000001020742b */ /* 0x000fe20000000020 */
[----:B-1----:R-:W-:-:S05]  /*0ca0*/  IMAD.WIDE.U32 R18, R3, 0x8, R18 ;  /* 0x0000000803127825 */ /* 0x002fca00078e0012 */
[----:B------:R0:W-:Y:S02]  /*0cb0*/  STG.E.64 desc[UR8][R18.64], R20 ;  /* 0x0000001412007986 */ /* 0x0001e4000c101b08 */
[----:B------:R-:W-:-:S10]  /*0cc0*/  DFMA R32, R16, R32, 1 ;  /* 0x3ff000001020742b */ /* 0x000fd40000000020 */
[----:B------:R-:W-:Y:S02]  /*0cd0*/  IMAD R17, R10, 0x100000, R33 ;  /* 0x001000000a117824 */ /* 0x000fe400078e0221 */
[----:B------:R-:W-:Y:S01]  /*0ce0*/  IMAD.MOV.U32 R16, RZ, RZ, R32 ;  /* 0x000000ffff107224 */ /* 0x000fe200078e0020 */
[----:B0-----:R-:W-:Y:S06]  /*0cf0*/  @!P0 BRA `(.L_x_9) ;  /* 0x0000000000348947 */ /* 0x001fec0003800000 */
[----:B------:R-:W-:Y:S01]  /*0d00*/  FSETP.GEU.AND P1, PT, |R7|, 4.2275390625, PT ;  /* 0x408748000700780b */ /* 0x000fe20003f2e200 */
[C---:B------:R-:W-:Y:S02]  /*0d10*/  DADD R16, R6.reuse, +INF ;  /* 0x7ff0000006107429 */ /* 0x040fe40000000000 */
[----:B------:R-:W-:-:S08]  /*0d20*/  DSETP.GEU.AND P0, PT, R6, RZ, PT ;  /* 0x000000ff0600722a */ /* 0x000fd00003f0e000 */
[----:B------:R-:W-:Y:S02]  /*0d30*/  FSEL R16, R16, RZ, P0 ;  /* 0x000000ff10107208 */ /* 0x000fe40000000000 */
[----:B------:R-:W-:Y:S01]  /*0d40*/  @!P1 LEA.HI R11, R10, R10, RZ, 0x1 ;  /* 0x0000000a0a0b9211 */ /* 0x000fe200078f08ff */
[----:B------:R-:W-:Y:S01]  /*0d50*/  @!P1 IMAD.MOV.U32 R6, RZ, RZ, R32 ;  /* 0x000000ffff069224 */ /* 0x000fe200078e0020 */
[----:B------:R-:W-:Y:S02]  /*0d60*/  FSEL R17, R17, RZ, P0 ;  /* 0x000000ff11117208 */ /* 0x000fe40000000000 */
[----:B------:R-:W-:-:S04]  /*0d70*/  @!P1 SHF.R.S32.HI R11, RZ, 0x1, R11 ;  /* 0x00000001ff0b9819 */ /* 0x000fc8000001140b */
[----:B------:R-:W-:Y:S01]  /*0d80*/  @!P1 LEA R7, R11, R33, 0x14 ;  /* 0x000000210b079211 */ /* 0x000fe200078ea0ff */
[----:B------:R-:W-:-:S05]  /*0d90*/  @!P1 IMAD.IADD R10, R10, 0x1, -R11 ;  /* 0x000000010a0a9824 */ /* 0x000fca00078e0a0b */
[----:B------:R-:W-:Y:S01]  /*0da0*/  @!P1 LEA R11, R10, 0x3ff00000, 0x14 ;  /* 0x3ff000000a0b9811 */ /* 0x000fe200078ea0ff */
[----:B------:R-:W-:-:S06]  /*0db0*/  @!P1 IMAD.MOV.U32 R10, RZ, RZ, RZ ;  /* 0x000000ffff0a9224 */ /* 0x000fcc00078e00ff */
[----:B------:R-:W-:-:S11]  /*0dc0*/  @!P1 DMUL R16, R6, R10 ;  /* 0x0000000a06109228 */ /* 0x000fd60000000000 */
.L_x_9:
[----:B------:R-:W-:Y:S05]  /*0dd0*/  BSYNC.RECONVERGENT B1 ;  /* 0x0000000000017941 */ /* 0x000fea0003800200 */
.L_x_8:
[----:B------:R-:W-:Y:S01]  /*0de0*/  DMUL R8, R16, R8 ;  /* 0x0000000810087228 */ /* 0x000fe20000000000 */
[----:B------:R-:W-:Y:S01]  /*0df0*/  IMAD.MOV.U32 R6, RZ, RZ, RZ ;  /* 0x000000ffff067224 */ /* 0x000fe200078e00ff */
[----:B------:R-:W-:Y:S01]  /*0e00*/  MOV R10, RZ ;  /* 0x000000ff000a7202 */ /* 0x000fe20000000f00 */
[----:B------:R-:W-:-:S04]  /*0e10*/  VIADD R3, R3, 0x200 ;  /* 0x0000020003037836 */ /* 0x000fc80000000000 */
[----:B------:R1:W-:Y:S01]  /*0e20*/  STG.E.64 desc[UR8][R14.64+0x800], R8 ;  /* 0x000800080e007986 */ /* 0x0003e2000c101b08 */
[----:B------:R-:W-:-:S08]  /*0e30*/  DADD R12, R8, -R12 ;  /* 0x00000000080c7229 */ /* 0x000fd0000000080c */
[----:B------:R-:W-:Y:S02]  /*0e40*/  DSETP.MAX.AND P0, P1, RZ, R12, PT ;  /* 0x0000000cff00722a */ /* 0x000fe4000390f000 */
[----:B------:R-:W-:-:S04]  /*0e50*/  IMAD.MOV.U32 R7, RZ, RZ, R13 ;  /* 0x000000ffff077224 */ /* 0x000fc800078e000d */
[----:B------:R-:W-:Y:S02]  /*0e60*/  SEL R10, R10, R12, P0 ;  /* 0x0000000c0a0a7207 */ /* 0x000fe40000000000 */
[----:B------:R-:W-:-:S06]  /*0e70*/  FSEL R11, R6, R7, P0 ;  /* 0x00000007060b7208 */ /* 0x000fcc0000000000 */
[----:B------:R-:W-:Y:S01]  /*0e80*/  @P1 LOP3.LUT R11, R7, 0x80000, RZ, 0xfc, !PT ;  /* 0x00080000070b1812 */ /* 0x000fe200078efcff */
[----:B------:R-:W-:-:S04]  /*0e90*/  IMAD.U32 R7, RZ, RZ, UR10 ;  /* 0x0000000aff077e24 */ /* 0x000fc8000f8e00ff */
[----:B------:R1:W-:Y:S01]  /*0ea0*/  STG.E.64 desc[UR8][R18.64+0x800], R10 ;  /* 0x0008000a12007986 */ /* 0x0003e2000c101b08 */
[----:B------:R-:W-:-:S13]  /*0eb0*/  ISETP.GT.AND P0, PT, R3, R7, PT ;  /* 0x000000070300720c */ /* 0x000fda0003f04270 */
[----:B-1----:R-:W-:Y:S05]  /*0ec0*/  @!P0 BRA `(.L_x_10) ;  /* 0xfffffff400e88947 */ /* 0x002fea000383ffff */
.L_x_1:
[----:B------:R-:W-:Y:S05]  /*0ed0*/  BSYNC.RECONVERGENT B0 ;  /* 0x0000000000007941 */ /* 0x000fea0003800200 */
.L_x_0:
[----:B------:R-:W-:Y:S01]  /*0ee0*/  ISETP.GE.AND P0, PT, R7, 0x1, PT ;  /* 0x000000010700780c */ /* 0x000fe20003f06270 */
[----:B------:R-:W1:Y:S01]  /*0ef0*/  LDCU.64 UR12, c[0x0][0x3a0] ;  /* 0x00007400ff0c77ac */ /* 0x000e620008000a00 */
[----:B------:R-:W-:Y:S01]  /*0f00*/  BSSY.RECONVERGENT B1, `(.L_x_11) ;  /* 0x0000095000017945 */ /* 0x000fe20003800200 */
[----:B------:R-:W2:Y:S01]  /*0f10*/  LDCU.64 UR14, c[0x0][0x398] ;  /* 0x00007300ff0e77ac */ /* 0x000ea20008000a00 */
[----:B------:R-:W3:Y:S09]  /*0f20*/  LDCU.64 UR16, c[0x0][0x388] ;  /* 0x00007100ff1077ac */ /* 0x000ef20008000a00 */
[----:B------:R-:W-:Y:S05]  /*0f30*/  @!P0 BRA `(.L_x_12) ;  /* 0x0000000800448947 */ /* 0x000fea0003800000 */
[----:B------:R-:W4:Y:S01]  /*0f40*/  LDC.64 R6, c[0x0][0x390] ;  /* 0x0000e400ff067b82 */ /* 0x000f220000000a00 */
[----:B------:R-:W-:Y:S01]  /*0f50*/  IMAD.MOV.U32 R4, RZ, RZ, 0x652b82fe ;  /* 0x652b82feff047424 */ /* 0x000fe200078e00ff */
[----:B------:R-:W-:Y:S01]  /*0f60*/  UMOV UR4, 0xfefa39ef ;  /* 0xfefa39ef00047882 */ /* 0x000fe20000000000 */
[----:B------:R-:W-:Y:S01]  /*0f70*/  IMAD.MOV.U32 R5, RZ, RZ, 0x3ff71547 ;  /* 0x3ff71547ff057424 */ /* 0x000fe200078e00ff */
[----:B------:R-:W-:-:S04]  /*0f80*/  UMOV UR5, 0x3fe62e42 ;  /* 0x3fe62e4200057882 */ /* 0x000fc80000000000 */
[----:B------:R-:W5:Y:S01]  /*0f90*/  S2UR UR7, SR_CgaCtaId ;  /* 0x00000000000779c3 */ /* 0x000f620000008800 */
[C---:B----4-:R-:W-:Y:S02]  /*0fa0*/  DFMA R4, R6.reuse, -R4, 6.75539944105574400000e+15 ;  /* 0x433800000604742b */ /* 0x050fe40000000804 */
[----:B0-----:R-:W-:Y:S02]  /*0fb0*/  DADD R14, -RZ, -R6 ;  /* 0x00000000ff0e7229 */ /* 0x001fe40000000906 */
[----:B------:R-:W-:-:S04]  /*0fc0*/  DSETP.GT.AND P0, PT, R6, RZ, PT ;  /* 0x000000ff0600722a */ /* 0x000fc80003f04000 */
[----:B------:R-:W-:Y:S02]  /*0fd0*/  DADD R8, R4, -6.75539944105574400000e+15 ;  /* 0xc338000004087429 */ /* 0x000fe40000000000 */
[C---:B------:R-:W-:Y:S02]  /*0fe0*/  LEA.HI R3, R4.reuse, R4, RZ, 0x1 ;  /* 0x0000000404037211 */ /* 0x040fe400078f08ff */
[C---:B------:R-:W-:Y:S02]  /*0ff0*/  FSETP.GEU.AND P2, PT, |R15|.reuse, 4.1917929649353027344, PT ;  /* 0x4086232b0f00780b */ /* 0x040fe40003f4e200 */
[----:B------:R-:W-:Y:S02]  /*1000*/  SHF.R.S32.HI R3, RZ, 0x1, R3 ;  /* 0x00000001ff037819 */ /* 0x000fe40000011403 */
[----:B------:R-:W-:Y:S01]  /*1010*/  DFMA R10, R8, -UR4, -R6 ;  /* 0x80000004080a7c2b */ /* 0x000fe20008000806 */
[----:B------:R-:W-:Y:S01]  /*1020*/  UMOV UR4, 0x3b39803f ;  /* 0x3b39803f00047882 */ /* 0x000fe20000000000 */
[----:B------:R-:W-:Y:S01]  /*1030*/  UMOV UR5, 0x3c7abc9e ;  /* 0x3c7abc9e00057882 */ /* 0x000fe20000000000 */
[----:B------:R-:W-:Y:S01]  /*1040*/  IMAD.IADD R12, R4, 0x1, -R3 ;  /* 0x00000001040c7824 */ /* 0x000fe200078e0a03 */
[----:B------:R-:W-:Y:S01]  /*1050*/  DADD R6, -R6, +INF ;  /* 0x7ff0000006067429 */ /* 0x000fe20000000100 */
[----:B------:R-:W-:-:S03]  /*1060*/  FSETP.GEU.AND P1, PT, |R15|, 4.2275390625, PT ;  /* 0x408748000f00780b */ /* 0x000fc60003f2e200 */
[----:B------:R-:W-:Y:S01]  /*1070*/  DFMA R10, R8, -UR4, R10 ;  /* 0x80000004080a7c2b */ /* 0x000fe2000800000a */
[----:B------:R-:W-:Y:S01]  /*1080*/  UMOV UR4, 0x69ce2bdf ;  /* 0x69ce2bdf00047882 */ /* 0x000fe20000000000 */
[----:B------:R-:W-:Y:S01]  /*1090*/  MOV R8, 0xfca213ea ;  /* 0xfca213ea00087802 */ /* 0x000fe20000000f00 */
[----:B------:R-:W-:Y:S01]  /*10a0*/  IMAD.MOV.U32 R9, RZ, RZ, 0x3e928af3 ;  /* 0x3e928af3ff097424 */ /* 0x000fe200078e00ff */
[----:B------:R-:W-:Y:S01]  /*10b0*/  UMOV UR5, 0x3e5ade15 ;  /* 0x3e5ade1500057882 */ /* 0x000fe20000000000 */
[----:B------:R-:W-:Y:S02]  /*10c0*/  LEA R13, R12, 0x3ff00000, 0x14 ;  /* 0x3ff000000c0d7811 */ /* 0x000fe400078ea0ff */
[----:B------:R-:W-:Y:S02]  /*10d0*/  MOV R12, RZ ;  /* 0x000000ff000c7202 */ /* 0x000fe40000000f00 */
[----:B------:R-:W-:Y:S01]  /*10e0*/  DFMA R8, R10, UR4, R8 ;  /* 0x000000040a087c2b */ /* 0x000fe20008000008 */
[----:B------:R-:W-:Y:S01]  /*10f0*/  UMOV UR4, 0x62401315 ;  /* 0x6240131500047882 */ /* 0x000fe20000000000 */
[----:B------:R-:W-:Y:S01]  /*1100*/  UMOV UR5, 0x3ec71dee ;  /* 0x3ec71dee00057882 */ /* 0x000fe20000000000 */
[----:B------:R-:W-:-:S02]  /*1110*/  FSEL R5, R6, RZ, !P0 ;  /* 0x000000ff06057208 */ /* 0x000fc40004000000 */
[----:B------:R-:W-:-:S03]  /*1120*/  FSEL R7, R7, RZ, !P0 ;  /* 0x000000ff07077208 */ /* 0x000fc60004000000 */
        /* <DEDUP_REMOVED lines=21> */
[C---:B------:R-:W-:Y:S01]  /*1280*/  DFMA R8, R10.reuse, R8, UR4 ;  /* 0x000000040a087e2b */ /* 0x040fe20008000008 */
[----:B------:R-:W-:Y:S02]  /*1290*/  UMOV UR4, 0x400 ;  /* 0x0000040000047882 */ /* 0x000fe40000000000 */
[----:B-----5:R-:W-:Y:S02]  /*12a0*/  ULEA UR10, UR7, UR4, 0x18 ;  /* 0x00000004070a7291 */ /* 0x020fe4000f8ec0ff */
[----:B------:R-:W-:Y:S02]  /*12b0*/  UIADD3 UR5, UPT, UPT, UR4, 0x1010, URZ ;  /* 0x0000101004057890 */ /* 0x000fe4000fffe0ff */
[----:B------:R-:W-:Y:S01]  /*12c0*/  UIADD3 UR6, UPT, UPT, UR4, 0x808, URZ ;  /* 0x0000080804067890 */ /* 0x000fe2000fffe0ff */
[----:B------:R-:W-:Y:S01]  /*12d0*/  DFMA R8, R10, R8, 1 ;  /* 0x3ff000000a08742b */ /* 0x000fe20000000008 */
[----:B------:R-:W-:Y:S02]  /*12e0*/  UIADD3 UR4, UPT, UPT, UR4, 0x1818, URZ ;  /* 0x0000181804047890 */ /* 0x000fe4000fffe0ff */
[----:B------:R-:W-:-:S02]  /*12f0*/  ULEA UR5, UR7, UR5, 0x18 ;  /* 0x0000000507057291 */ /* 0x000fc4000f8ec0ff */
[----:B------:R-:W-:Y:S02]  /*1300*/  ULEA UR6, UR7, UR6, 0x18 ;  /* 0x0000000607067291 */ /* 0x000fe4000f8ec0ff */
[----:B------:R-:W-:Y:S01]  /*1310*/  ULEA UR4, UR7, UR4, 0x18 ;  /* 0x0000000407047291 */ /* 0x000fe2000f8ec0ff */
[----:B------:R-:W-:Y:S01]  /*1320*/  DFMA R8, R10, R8, 1 ;  /* 0x3ff000000a08742b */ /* 0x000fe20000000008 */
[----:B------:R-:W-:-:S09]  /*1330*/  LEA R6, R0, UR5, 0x3 ;  /* 0x0000000500067c11 */ /* 0x000fd2000f8e18ff */
[--C-:B------:R-:W-:Y:S01]  /*1340*/  IMAD R11, R3, 0x100000, R9.reuse ;  /* 0x00100000030b7824 */ /* 0x100fe200078e0209 */
[----:B------:R-:W-:Y:S01]  /*1350*/  LEA R3, R0, UR10, 0x3 ;  /* 0x0000000a00037c11 */ /* 0x000fe2000f8e18ff */
[----:B------:R-:W-:Y:S02]  /*1360*/  IMAD.MOV.U32 R10, RZ, RZ, R8 ;  /* 0x000000ffff0a7224 */ /* 0x000fe400078e0008 */
[----:B------:R-:W-:-:S04]  /*1370*/  IMAD R9, R4, 0x100000, R9 ;  /* 0x0010000004097824 */ /* 0x000fc800078e0209 */
[----:B------:R-:W-:-:S10]  /*1380*/  DMUL R10, R10, R12 ;  /* 0x0000000c0a0a7228 */ /* 0x000fd40000000000 */
[----:B------:R-:W-:Y:S02]  /*1390*/  FSEL R5, R5, R10, P1 ;  /* 0x0000000a05057208 */ /* 0x000fe40000800000 */
[----:B------:R-:W-:Y:S02]  /*13a0*/  @P2 FSEL R9, R7, R11, P1 ;  /* 0x0000000b07092208 */ /* 0x000fe40000800000 */
[----:B------:R-:W-:Y:S02]  /*13b0*/  FSEL R4, R8, R5, !P2 ;  /* 0x0000000508047208 */ /* 0x000fe40005000000 */
[C---:B------:R-:W-:Y:S01]  /*13c0*/  LEA R7, R0.reuse, UR6, 0x3 ;  /* 0x0000000600077c11 */ /* 0x040fe2000f8e18ff */
[----:B------:R-:W-:Y:S01]  /*13d0*/  IMAD.MOV.U32 R5, RZ, RZ, R9 ;  /* 0x000000ffff057224 */ /* 0x000fe200078e0009 */
[----:B------:R-:W-:-:S07]  /*13e0*/  LEA R8, R0, UR4, 0x3 ;  /* 0x0000000400087c11 */ /* 0x000fce000f8e18ff */
.L_x_21:
[----:B------:R-:W-:Y:S01]  /*13f0*/  BSSY.RECONVERGENT B0, `(.L_x_13) ;  /* 0x0000042000007945 */ /* 0x000fe20003800200 */
[----:B01----:R-:W-:-:S07]  /*1400*/  MOV R9, RZ ;  /* 0x000000ff00097202 */ /* 0x003fce0000000f00 */
.L_x_20:
[----:B0-----:R-:W-:Y:S01]  /*1410*/  VIADDMNMX R10, R2, -R9, 0xff, PT ;  /* 0x000000ff020a7446 */ /* 0x001fe20003800909 */
[----:B------:R-:W-:Y:S03]  /*1420*/  BAR.SYNC.DEFER_BLOCKING 0x0 ;  /* 0x0000000000007b1d */ /* 0x000fe60000010000 */
[----:B------:R-:W-:Y:S01]  /*1430*/  ISETP.GT.AND P0, PT, R0, R10, PT ;  /* 0x0000000a0000720c */ /* 0x000fe20003f04270 */
[----:B------:R-:W-:Y:S02]  /*1440*/  VIADD R11, R10, 0xffffffe0 ;  /* 0xffffffe00a0b7836 */ /* 0x000fe40000000000 */
[----:B------:R-:W-:Y:S10]  /*1450*/  BSSY.RECONVERGENT B2, `(.L_x_14) ;  /* 0x000000b000027945 */ /* 0x000ff40003800200 */
[----:B-1----:R-:W-:Y:S05]  /*1460*/  @P0 BRA `(.L_x_15) ;  /* 0x0000000000240947 */ /* 0x002fea0003800000 */
[----:B------:R-:W0:Y:S01]  /*1470*/  LDC.64 R12, c[0x4][RZ] ;  /* 0x01000000ff0c7b82 */ /* 0x000e220000000a00 */
[----:B------:R-:W-:-:S07]  /*1480*/  IMAD.IADD R17, R0, 0x1, R9 ;  /* 0x0000000100117824 */ /* 0x000fce00078e0209 */
[----:B------:R-:W4:Y:S01]  /*1490*/  LDC.64 R14, c[0x4][0x8] ;  /* 0x01000200ff0e7b82 */ /* 0x000f220000000a00 */
[----:B0-----:R-:W-:-:S06]  /*14a0*/  IMAD.WIDE.U32 R12, R17, 0x8, R12 ;  /* 0x00000008110c7825 */ /* 0x001fcc00078e000c */
[----:B------:R-:W5:Y:S01]  /*14b0*/  LDG.E.64 R12, desc[UR8][R12.64] ;  /* 0x000000080c0c7981 */ /* 0x000f62000c1e1b00 */
[----:B----4-:R-:W-:-:S06]  /*14c0*/  IMAD.WIDE.U32 R14, R17, 0x8, R14 ;  /* 0x00000008110e7825 */ /* 0x010fcc00078e000e */
[----:B------:R-:W4:Y:S04]  /*14d0*/  LDG.E.64 R14, desc[UR8][R14.64] ;  /* 0x000000080e0e7981 */ /* 0x000f28000c1e1b00 */
[----:B-----5:R0:W-:Y:S04]  /*14e0*/  STS.64 [R3], R12 ;  /* 0x0000000c03007388 */ /* 0x0201e80000000a00 */
[----:B----4-:R0:W-:Y:S02]  /*14f0*/  STS.64 [R6], R14 ;  /* 0x0000000e06007388 */ /* 0x0101e40000000a00 */
.L_x_15:
[----:B-123--:R-:W-:Y:S05]  /*1500*/  BSYNC.RECONVERGENT B2 ;  /* 0x0000000000027941 */ /* 0x00efea0003800200 */
.L_x_14:
[----:B------:R-:W-:Y:S01]  /*1510*/  BSSY.RECONVERGENT B2, `(.L_x_16) ;  /* 0x000001e000027945 */ /* 0x000fe20003800200 */
.L_x_17:
[----:B------:R-:W-:Y:S01]  /*1520*/  BAR.SYNC.DEFER_BLOCKING 0x0 ;  /* 0x0000000000007b1d */ /* 0x000fe20000010000 */
[----:B------:R-:W-:-:S05]  /*1530*/  VIADD R10, R10, 0xfffffffe ;  /* 0xfffffffe0a0a7836 */ /* 0x000fca0000000000 */
[----:B0-----:R-:W0:Y:S02]  /*1540*/  LDS.64 R12, [R3+0x8] ;  /* 0x00000800030c7984 */ /* 0x001e240000000a00 */
[----:B0-----:R-:W-:-:S07]  /*1550*/  DMUL R12, R4, R12 ;  /* 0x0000000c040c7228 */ /* 0x001fce0000000000 */
[----:B------:R-:W-:Y:S01]  /*1560*/  STS.64 [R7], R12 ;  /* 0x0000000c07007388 */ /* 0x000fe20000000a00 */
[----:B------:R-:W-:-:S03]  /*1570*/  DADD R18, R12, -UR16 ;  /* 0x800000100c127e29 */ /* 0x000fc60008000000 */
[----:B------:R-:W0:Y:S04]  /*1580*/  LDS.64 R16, [R6] ;  /* 0x0000000006107984 */ /* 0x000e280000000a00 */
[----:B-1----:R-:W1:Y:S01]  /*1590*/  LDS.64 R14, [R6+0x8] ;  /* 0x00000800060e7984 */ /* 0x002e620000000a00 */
[----:B0-----:R-:W-:-:S08]  /*15a0*/  DMUL R16, R16, UR12 ;  /* 0x0000000c10107c28 */ /* 0x001fd00008000000 */
[----:B-1----:R-:W-:-:S08]  /*15b0*/  DFMA R14, R14, UR14, R16 ;  /* 0x0000000e0e0e7c2b */ /* 0x002fd00008000010 */
[----:B------:R-:W-:-:S06]  /*15c0*/  DSETP.GT.AND P0, PT, R14, R18, PT ;  /* 0x000000120e00722a */ /* 0x000fcc0003f04000 */
[----:B------:R-:W-:Y:S02]  /*15d0*/  FSEL R20, R14, R18, P0 ;  /* 0x000000120e147208 */ /* 0x000fe40000000000 */
[----:B------:R-:W-:-:S05]  /*15e0*/  FSEL R21, R15, R19, P0 ;  /* 0x000000130f157208 */ /* 0x000fca0000000000 */
[----:B------:R-:W-:Y:S01]  /*15f0*/  STS.64 [R8], R20 ;  /* 0x0000001408007388 */ /* 0x000fe20000000a00 */
[----:B------:R-:W-:Y:S06]  /*1600*/  BAR.SYNC.DEFER_BLOCKING 0x0 ;  /* 0x0000000000007b1d */ /* 0x000fec0000010000 */
[----:B------:R-:W0:Y:S02]  /*1610*/  LDS.64 R12, [R7+0x8] ;  /* 0x00000800070c7984 */ /* 0x000e240000000a00 */
[----:B0-----:R-:W-:-:S07]  /*1620*/  DMUL R12, R4, R12 ;  /* 0x0000000c040c7228 */ /* 0x001fce0000000000 */
[----:B------:R-:W-:Y:S01]  /*1630*/  STS.64 [R3], R12 ;  /* 0x0000000c03007388 */ /* 0x000fe20000000a00 */
[----:B------:R-:W-:-:S03]  /*1640*/  DADD R18, R12, -UR16 ;  /* 0x800000100c127e29 */ /* 0x000fc60008000000 */
[----:B------:R-:W0:Y:S04]  /*1650*/  LDS.64 R16, [R8] ;  /* 0x0000000008107984 */ /* 0x000e280000000a00 */
[----:B------:R-:W1:Y:S01]  /*1660*/  LDS.64 R14, [R8+0x8] ;  /* 0x00000800080e7984 */ /* 0x000e620000000a00 */
[----:B0-----:R-:W-:-:S08]  /*1670*/  DMUL R16, R16, UR12 ;  /* 0x0000000c10107c28 */ /* 0x001fd00008000000 */
[----:B-1----:R-:W-:-:S08]  /*1680*/  DFMA R14, R14, UR14, R16 ;  /* 0x0000000e0e0e7c2b */ /* 0x002fd00008000010 */
[----:B------:R-:W-:-:S06]  /*1690*/  DSETP.GT.AND P0, PT, R14, R18, PT ;  /* 0x000000120e00722a */ /* 0x000fcc0003f04000 */
[----:B------:R-:W-:Y:S02]  /*16a0*/  FSEL R14, R14, R18, P0 ;  /* 0x000000120e0e7208 */ /* 0x000fe40000000000 */
[----:B------:R-:W-:Y:S02]  /*16b0*/  FSEL R15, R15, R19, P0 ;  /* 0x000000130f0f7208 */ /* 0x000fe40000000000 */
[----:B------:R-:W-:-:S03]  /*16c0*/  ISETP.GT.AND P0, PT, R10, R11, PT ;  /* 0x0000000b0a00720c */ /* 0x000fc60003f04270 */
[----:B------:R1:W-:Y:S10]  /*16d0*/  STS.64 [R6], R14 ;  /* 0x0000000e06007388 */ /* 0x0003f40000000a00 */
[----:B------:R-:W-:Y:S05]  /*16e0*/  @P0 BRA `(.L_x_17) ;  /* 0xfffffffc008c0947 */ /* 0x000fea000383ffff */
[----:B------:R-:W-:Y:S05]  /*16f0*/  BSYNC.RECONVERGENT B2 ;  /* 0x0000000000027941 */ /* 0x000fea0003800200 */
.L_x_16:
[----:B------:R-:W-:Y:S01]  /*1700*/  BAR.SYNC.DEFER_BLOCKING 0x0 ;  /* 0x0000000000007b1d */ /* 0x000fe20000010000 */
[----:B------:R-:W-:-:S05]  /*1710*/  ISETP.GT.AND P0, PT, R0, R11, PT ;  /* 0x0000000b0000720c */ /* 0x000fca0003f04270 */
[----:B------:R-:W-:Y:S08]  /*1720*/  BSSY.RECONVERGENT B2, `(.L_x_18) ;  /* 0x000000b000027945 */ /* 0x000ff00003800200 */
[----:B------:R-:W-:Y:S05]  /*1730*/  @P0 BRA `(.L_x_19) ;  /* 0x0000000000240947 */ /* 0x000fea0003800000 */
[----:B------:R-:W0:Y:S01]  /*1740*/  LDS.64 R10, [R3] ;  /* 0x00000000030a7984 */ /* 0x000e220000000a00 */
[----:B-1----:R-:W1:Y:S01]  /*1750*/  LDC.64 R14, c[0x4][RZ] ;  /* 0x01000000ff0e7b82 */ /* 0x002e620000000a00 */
[----:B------:R-:W-:Y:S02]  /*1760*/  IADD3 R19, PT, PT, R0, R9, RZ ;  /* 0x0000000900137210 */ /* 0x000fe40007ffe0ff */
[----:B------:R-:W2:Y:S05]  /*1770*/  LDS.64 R12, [R6] ;  /* 0x00000000060c7984 */ /* 0x000eaa0000000a00 */
[----:B------:R-:W3:Y:S01]  /*1780*/  LDC.64 R16, c[0x4][0x8] ;  /* 0x01000200ff107b82 */ /* 0x000ee20000000a00 */
[----:B-1----:R-:W-:-:S04]  /*1790*/  IMAD.WIDE.U32 R14, R19, 0x8, R14 ;  /* 0x00000008130e7825 */ /* 0x002fc800078e000e */
[----:B---3--:R-:W-:Y:S01]  /*17a0*/  IMAD.WIDE.U32 R16, R19, 0x8, R16 ;  /* 0x0000000813107825 */ /* 0x008fe200078e0010 */
[----:B0-----:R0:W-:Y:S04]  /*17b0*/  STG.E.64 desc[UR8][R14.64], R10 ;  /* 0x0000000a0e007986 */ /* 0x0011e8000c101b08 */
[----:B--2---:R0:W-:Y:S02]  /*17c0*/  STG.E.64 desc[UR8][R16.64], R12 ;  /* 0x0000000c10007986 */ /* 0x0041e4000c101b08 */
.L_x_19:
[----:B------:R-:W-:Y:S05]  /*17d0*/  BSYNC.RECONVERGENT B2 ;  /* 0x0000000000027941 */ /* 0x000fea0003800200 */
.L_x_18:
[----:B------:R-:W-:-:S05]  /*17e0*/  VIADD R9, R9, 0xe0 ;  /* 0x000000e009097836 */ /* 0x000fca0000000000 */
[----:B------:R-:W-:-:S13]  /*17f0*/  ISETP.GE.AND P0, PT, R9, R2, PT ;  /* 0x000000020900720c */ /* 0x000fda0003f06270 */
[----:B------:R-:W-:Y:S05]  /*1800*/  @!P0 BRA `(.L_x_20) ;  /* 0xfffffffc00008947 */ /* 0x000fea000383ffff */
[----:B------:R-:W-:Y:S05]  /*1810*/  BSYNC.RECONVERGENT B0 ;  /* 0x0000000000007941 */ /* 0x000fea0003800200 */
.L_x_13:
[C---:B------:R-:W-:Y:S01]  /*1820*/  ISETP.GT.AND P0, PT, R2.reuse, 0x20, PT ;  /* 0x000000200200780c */ /* 0x040fe20003f04270 */
[----:B------:R-:W-:-:S12]  /*1830*/  VIADD R2, R2, 0xffffffe0 ;  /* 0xffffffe002027836 */ /* 0x000fd80000000000 */
[----:B------:R-:W-:Y:S05]  /*1840*/  @P0 BRA `(.L_x_21) ;  /* 0xfffffff800e80947 */ /* 0x000fea000383ffff */
.L_x_12:
[----:B-123--:R-:W-:Y:S05]  /*1850*/  BSYNC.RECONVERGENT B1 ;  /* 0x0000000000017941 */ /* 0x00efea0003800200 */
.L_x_11:
[----:B------:R-:W-:-:S13]  /*1860*/  ISETP.NE.AND P0, PT, R0, RZ, PT ;  /* 0x000000ff0000720c */ /* 0x000fda0003f05270 */
[----:B------:R-:W-:Y:S05]  /*1870*/  @P0 EXIT ;  /* 0x000000000000094d */ /* 0x000fea0003800000 */
[----:B------:R-:W1:Y:S01]  /*1880*/  S2UR UR5, SR_CgaCtaId ;  /* 0x00000000000579c3 */ /* 0x000e620000008800 */
[----:B------:R-:W-:-:S07]  /*1890*/  UMOV UR4, 0x400 ;  /* 0x0000040000047882 */ /* 0x000fce0000000000 */
[----:B------:R-:W2:Y:S01]  /*18a0*/  LDC.64 R4, c[0x4][0x10] ;  /* 0x01000400ff047b82 */ /* 0x000ea20000000a00 */
[----:B-1----:R-:W-:-:S09]  /*18b0*/  ULEA UR4, UR5, UR4, 0x18 ;  /* 0x0000000405047291 */ /* 0x002fd2000f8ec0ff */
[----:B------:R-:W2:Y:S04]  /*18c0*/  LDS.64 R2, [UR4+0x1010] ;  /* 0x00101004ff027984 */ /* 0x000ea80008000a00 */
[----:B--2---:R-:W-:Y:S01]  /*18d0*/  STG.E.64 desc[UR8][R4.64], R2 ;  /* 0x0000000204007986 */ /* 0x004fe2000c101b08 */
[----:B------:R-:W-:Y:S05]  /*18e0*/  EXIT ;  /* 0x000000000000794d */ /* 0x000fea0003800000 */
.L_x_22:
[----:B------:R-:W-:-:S00]  /*18f0*/  BRA `(.L_x_22) ;  /* 0xfffffffc00fc7947 */ /* 0x000fc0000383ffff */
[----:B------:R-:W-:-:S00]  /*1900*/  NOP ;  /* 0x0000000000007918 */ /* 0x000fc00000000000 */
[----:B------:R-:W-:-:S00]  /*1910*/  NOP ;  /* 0x0000000000007918 */ /* 0x000fc00000000000 */
[----:B------:R-:W-:-:S00]  /*1920*/  NOP ;  /* 0x0000000000007918 */ /* 0x000fc00000000000 */
[----:B------:R-:W-:-:S00]  /*1930*/  NOP ;  /* 0x0000000000007918 */ /* 0x000fc00000000000 */
[----:B------:R-:W-:-:S00]  /*1940*/  NOP ;  /* 0x0000000000007918 */ /* 0x000fc00000000000 */
[----:B------:R-:W-:-:S00]  /*1950*/  NOP ;  /* 0x0000000000007918 */ /* 0x000fc00000000000 */
[----:B------:R-:W-:-:S00]  /*1960*/  NOP ;  /* 0x0000000000007918 */ /* 0x000fc00000000000 */
[----:B------:R-:W-:-:S00]  /*1970*/  NOP ;  /* 0x0000000000007918 */ /* 0x000fc00000000000 */
.L_x_23:


//--------------------- .nv.shared._Z12bi_amer_calldddddi --------------------------
	.section	.nv.shared._Z12bi_amer_calldddddi,"aw",@nobits
	.sectionflags	@""
	.align	8
.nv.shared._Z12bi_amer_calldddddi:
	.zero		9248


//--------------------- .nv.shared.reserved.0     --------------------------
	.section	.nv.shared.reserved.0,"aw",@nobits
	.weak		__nv_reservedSMEM_offset_0_alias
	.size		__nv_reservedSMEM_offset_0_alias, 0, 64
	.other		__nv_reservedSMEM_offset_0_alias,@"STO_CUDA_RESERVED_SHARED STV_DEFAULT"
__nv_reservedSMEM_offset_0_alias:
	.zero		0
	.zero		64


//--------------------- .nv.global                --------------------------
	.section	.nv.global,"aw",@nobits
	.align	8
.nv.global:
	.type		d_callval,@object
	.size		d_callval,(d_pricebuf - d_callval)
d_callval:
	.zero		8
	.type		d_pricebuf,@object
	.size		d_pricebuf,(d_callbuf - d_pricebuf)
d_pricebuf:
	.zero		32896
	.type		d_callbuf,@object
	.size		d_callbuf,(.L_1 - d_callbuf)
d_callbuf:
	.zero		32896
.L_1:


//--------------------- .nv.constant0._Z12bi_amer_calldddddi --------------------------
	.section	.nv.constant0._Z12bi_amer_calldddddi,"a",@progbits
	.sectionflags	@""
	.align	4
.nv.constant0._Z12bi_amer_calldddddi:
	.zero		940


//--------------------- SYMBOLS --------------------------

	.type		.nv.reservedSmem.offset0,@object
	.size		.nv.reservedSmem.offset0,0x4
	.type		.nv.reservedSmem.cap,@object
	.size		.nv.reservedSmem.cap,0x4
